//
// Generated by NVIDIA NVVM Compiler
//
// Compiler Build ID: CL-36424714
// Cuda compilation tools, release 13.0, V13.0.88
// Based on NVVM 20.0.0
//

.version 9.0
.target sm_100
.address_size 64

	// .globl	_Z23computeResponsibilitiesPKfS0_S0_S0_S0_Pfiii

.visible .entry _Z23computeResponsibilitiesPKfS0_S0_S0_S0_Pfiii(
	.param .u64 .ptr .align 1 _Z23computeResponsibilitiesPKfS0_S0_S0_S0_Pfiii_param_0,
	.param .u64 .ptr .align 1 _Z23computeResponsibilitiesPKfS0_S0_S0_S0_Pfiii_param_1,
	.param .u64 .ptr .align 1 _Z23computeResponsibilitiesPKfS0_S0_S0_S0_Pfiii_param_2,
	.param .u64 .ptr .align 1 _Z23computeResponsibilitiesPKfS0_S0_S0_S0_Pfiii_param_3,
	.param .u64 .ptr .align 1 _Z23computeResponsibilitiesPKfS0_S0_S0_S0_Pfiii_param_4,
	.param .u64 .ptr .align 1 _Z23computeResponsibilitiesPKfS0_S0_S0_S0_Pfiii_param_5,
	.param .u32 _Z23computeResponsibilitiesPKfS0_S0_S0_S0_Pfiii_param_6,
	.param .u32 _Z23computeResponsibilitiesPKfS0_S0_S0_S0_Pfiii_param_7,
	.param .u32 _Z23computeResponsibilitiesPKfS0_S0_S0_S0_Pfiii_param_8
)
{
	.local .align 16 .b8 	__local_depot0[256];
	.reg .b64 	%SP;
	.reg .b64 	%SPL;
	.reg .pred 	%p<118>;
	.reg .b32 	%r<263>;
	.reg .b32 	%f<581>;
	.reg .b64 	%rd<242>;

	mov.u64 	%SPL, __local_depot0;
	ld.param.u64 	%rd26, [_Z23computeResponsibilitiesPKfS0_S0_S0_S0_Pfiii_param_2];
	ld.param.u64 	%rd27, [_Z23computeResponsibilitiesPKfS0_S0_S0_S0_Pfiii_param_3];
	ld.param.u64 	%rd28, [_Z23computeResponsibilitiesPKfS0_S0_S0_S0_Pfiii_param_4];
	ld.param.u64 	%rd29, [_Z23computeResponsibilitiesPKfS0_S0_S0_S0_Pfiii_param_5];
	ld.param.u32 	%r100, [_Z23computeResponsibilitiesPKfS0_S0_S0_S0_Pfiii_param_6];
	ld.param.u32 	%r101, [_Z23computeResponsibilitiesPKfS0_S0_S0_S0_Pfiii_param_7];
	ld.param.u32 	%r102, [_Z23computeResponsibilitiesPKfS0_S0_S0_S0_Pfiii_param_8];
	cvta.to.global.u64 	%rd1, %rd26;
	cvta.to.global.u64 	%rd2, %rd28;
	cvta.to.global.u64 	%rd3, %rd27;
	cvta.to.global.u64 	%rd4, %rd29;
	add.u64 	%rd5, %SPL, 0;
	add.u64 	%rd6, %SPL, 128;
	mov.u32 	%r103, %ctaid.x;
	mov.u32 	%r1, %ntid.x;
	mov.u32 	%r104, %tid.x;
	mad.lo.s32 	%r227, %r103, %r1, %r104;
	setp.ge.s32 	%p1, %r227, %r102;
	@%p1 bra 	$L__BB0_232;
	setp.lt.s32 	%p2, %r101, 1;
	cvt.rn.f32.s32 	%f60, %r100;
	mov.f32 	%f61, 0fB2BF6A9C;
	mov.f32 	%f62, 0f3F0F62A8;
	mul.rn.f32 	%f63, %f62, %f61;
	mov.f32 	%f64, 0f3D6CB5BF;
	mov.f32 	%f65, 0f3DF86069;
	mul.rn.f32 	%f66, %f65, %f64;
	fma.rn.f32 	%f67, %f63, 0f3FB8AA3B, 0fB2901EA7;
	fma.rn.f32 	%f68, 0fBE762A85, 0f32A55E34, %f67;
	mul.f32 	%f69, %f66, 0f40400000;
	fma.rn.f32 	%f70, %f69, %f63, %f68;
	fma.rn.f32 	%f71, %f66, 0fBE762A85, %f70;
	mov.f32 	%f72, 0f4029CDB8;
	add.rn.f32 	%f73, %f72, %f71;
	mov.f32 	%f74, 0fC029CDB8;
	add.rn.f32 	%f75, %f73, %f74;
	neg.f32 	%f76, %f75;
	add.rn.f32 	%f77, %f71, %f76;
	mul.rn.f32 	%f78, %f73, %f60;
	neg.f32 	%f79, %f78;
	fma.rn.f32 	%f80, %f73, %f60, %f79;
	fma.rn.f32 	%f81, %f77, %f60, %f80;
	cvt.rni.f32.f32 	%f82, %f78;
	sub.f32 	%f83, %f78, %f82;
	add.f32 	%f84, %f83, %f81;
	fma.rn.f32 	%f85, %f84, 0f391FCB8E, 0f3AAF85ED;
	fma.rn.f32 	%f86, %f85, %f84, 0f3C1D9856;
	fma.rn.f32 	%f87, %f86, %f84, 0f3D6357BB;
	fma.rn.f32 	%f88, %f87, %f84, 0f3E75FDEC;
	fma.rn.f32 	%f89, %f88, %f84, 0f3F317218;
	fma.rn.f32 	%f90, %f89, %f84, 0f3F800000;
	cvt.rzi.s32.f32 	%r105, %f82;
	setp.gt.f32 	%p3, %f82, 0f00000000;
	selp.b32 	%r106, 0, -2097152000, %p3;
	add.s32 	%r107, %r106, 2130706432;
	mov.b32 	%f91, %r107;
	mul.f32 	%f92, %f90, %f91;
	shl.b32 	%r108, %r105, 23;
	sub.s32 	%r109, %r108, %r106;
	mov.b32 	%f93, %r109;
	mul.f32 	%f94, %f92, %f93;
	abs.f32 	%f95, %f78;
	setp.gt.f32 	%p4, %f95, 0f43180000;
	setp.lt.f32 	%p5, %f78, 0f00000000;
	selp.f32 	%f96, 0f00000000, 0f7F800000, %p5;
	selp.f32 	%f1, %f96, %f94, %p4;
	abs.f32 	%f2, %f60;
	mov.f32 	%f97, 0f40C90FDB;
	add.rn.f32 	%f3, %f97, %f60;
	mov.u32 	%r110, %nctaid.x;
	mul.lo.s32 	%r3, %r110, %r1;
	@%p2 bra 	$L__BB0_232;
	setp.lt.s32 	%p6, %r100, 1;
	@%p6 bra 	$L__BB0_101;
	setp.num.f32 	%p65, %f2, %f2;
	and.b32  	%r4, %r100, 7;
	add.s32 	%r5, %r4, -1;
	and.b32  	%r6, %r100, 3;
	and.b32  	%r7, %r100, 15;
	add.s32 	%r8, %r7, -1;
	and.b32  	%r9, %r100, 2147483640;
	and.b32  	%r10, %r100, 2147483632;
	selp.f32 	%f4, %f1, %f3, %p65;
$L__BB0_4:
	mul.lo.s32 	%r12, %r227, %r100;
	mul.lo.s32 	%r13, %r227, %r101;
	mov.f32 	%f34, 0f00000000;
	mov.b32 	%r232, 0;
$L__BB0_5:
	setp.lt.u32 	%p66, %r100, 8;
	mul.lo.s32 	%r25, %r232, %r100;
	mov.b32 	%r245, 0;
	@%p66 bra 	$L__BB0_8;
	ld.param.u64 	%rd236, [_Z23computeResponsibilitiesPKfS0_S0_S0_S0_Pfiii_param_1];
	and.b32  	%r177, %r100, 2147483640;
	neg.s32 	%r234, %r177;
	add.s64 	%rd241, %rd5, 16;
	mul.wide.u32 	%rd130, %r25, 4;
	cvta.to.global.u64 	%rd131, %rd236;
	add.s64 	%rd132, %rd131, %rd130;
	add.s64 	%rd240, %rd132, 16;
	mov.u32 	%r233, %r12;
$L__BB0_7:
	.pragma "nounroll";
	ld.param.u64 	%rd233, [_Z23computeResponsibilitiesPKfS0_S0_S0_S0_Pfiii_param_0];
	mul.wide.s32 	%rd133, %r233, 4;
	cvta.to.global.u64 	%rd134, %rd233;
	add.s64 	%rd135, %rd134, %rd133;
	ld.global.f32 	%f274, [%rd135];
	ld.global.f32 	%f275, [%rd240+-16];
	sub.f32 	%f276, %f274, %f275;
	ld.global.f32 	%f277, [%rd135+4];
	ld.global.f32 	%f278, [%rd240+-12];
	sub.f32 	%f279, %f277, %f278;
	ld.global.f32 	%f280, [%rd135+8];
	ld.global.f32 	%f281, [%rd240+-8];
	sub.f32 	%f282, %f280, %f281;
	ld.global.f32 	%f283, [%rd135+12];
	ld.global.f32 	%f284, [%rd240+-4];
	sub.f32 	%f285, %f283, %f284;
	st.local.v4.f32 	[%rd241+-16], {%f276, %f279, %f282, %f285};
	ld.global.f32 	%f286, [%rd135+16];
	ld.global.f32 	%f287, [%rd240];
	sub.f32 	%f288, %f286, %f287;
	ld.global.f32 	%f289, [%rd135+20];
	ld.global.f32 	%f290, [%rd240+4];
	sub.f32 	%f291, %f289, %f290;
	ld.global.f32 	%f292, [%rd135+24];
	ld.global.f32 	%f293, [%rd240+8];
	sub.f32 	%f294, %f292, %f293;
	ld.global.f32 	%f295, [%rd135+28];
	ld.global.f32 	%f296, [%rd240+12];
	sub.f32 	%f297, %f295, %f296;
	st.local.v4.f32 	[%rd241], {%f288, %f291, %f294, %f297};
	add.s32 	%r234, %r234, 8;
	add.s32 	%r233, %r233, 8;
	add.s64 	%rd241, %rd241, 32;
	add.s64 	%rd240, %rd240, 32;
	setp.eq.s32 	%p67, %r234, 0;
	mov.u32 	%r245, %r9;
	@%p67 bra 	$L__BB0_8;
	bra.uni 	$L__BB0_7;
$L__BB0_8:
	setp.eq.s32 	%p68, %r4, 0;
	@%p68 bra 	$L__BB0_16;
	setp.lt.u32 	%p69, %r5, 3;
	@%p69 bra 	$L__BB0_11;
	ld.param.u64 	%rd237, [_Z23computeResponsibilitiesPKfS0_S0_S0_S0_Pfiii_param_1];
	ld.param.u64 	%rd234, [_Z23computeResponsibilitiesPKfS0_S0_S0_S0_Pfiii_param_0];
	add.s32 	%r178, %r245, %r12;
	cvta.to.global.u64 	%rd136, %rd234;
	mul.wide.s32 	%rd137, %r178, 4;
	add.s64 	%rd138, %rd136, %rd137;
	ld.global.f32 	%f298, [%rd138];
	add.s32 	%r179, %r245, %r25;
	cvta.to.global.u64 	%rd139, %rd237;
	mul.wide.u32 	%rd140, %r179, 4;
	add.s64 	%rd141, %rd139, %rd140;
	ld.global.f32 	%f299, [%rd141];
	sub.f32 	%f300, %f298, %f299;
	cvt.u64.u32 	%rd142, %r245;
	mul.wide.u32 	%rd143, %r245, 4;
	add.s64 	%rd144, %rd5, %rd143;
	st.local.f32 	[%rd144], %f300;
	ld.global.f32 	%f301, [%rd138+4];
	cvt.u64.u32 	%rd145, %r25;
	add.s64 	%rd146, %rd142, %rd145;
	shl.b64 	%rd147, %rd146, 2;
	add.s64 	%rd148, %rd139, %rd147;
	ld.global.f32 	%f302, [%rd148+4];
	sub.f32 	%f303, %f301, %f302;
	st.local.f32 	[%rd144+4], %f303;
	ld.global.f32 	%f304, [%rd138+8];
	ld.global.f32 	%f305, [%rd148+8];
	sub.f32 	%f306, %f304, %f305;
	st.local.f32 	[%rd144+8], %f306;
	ld.global.f32 	%f307, [%rd138+12];
	ld.global.f32 	%f308, [%rd148+12];
	sub.f32 	%f309, %f307, %f308;
	st.local.f32 	[%rd144+12], %f309;
	add.s32 	%r245, %r245, 4;
$L__BB0_11:
	ld.param.u64 	%rd235, [_Z23computeResponsibilitiesPKfS0_S0_S0_S0_Pfiii_param_0];
	cvta.to.global.u64 	%rd19, %rd235;
	setp.eq.s32 	%p70, %r6, 0;
	@%p70 bra 	$L__BB0_16;
	setp.eq.s32 	%p71, %r6, 1;
	@%p71 bra 	$L__BB0_14;
	ld.param.u64 	%rd238, [_Z23computeResponsibilitiesPKfS0_S0_S0_S0_Pfiii_param_1];
	add.s32 	%r180, %r245, %r12;
	mul.wide.s32 	%rd149, %r180, 4;
	add.s64 	%rd150, %rd19, %rd149;
	ld.global.f32 	%f310, [%rd150];
	add.s32 	%r181, %r245, %r25;
	cvta.to.global.u64 	%rd151, %rd238;
	mul.wide.u32 	%rd152, %r181, 4;
	add.s64 	%rd153, %rd151, %rd152;
	ld.global.f32 	%f311, [%rd153];
	sub.f32 	%f312, %f310, %f311;
	cvt.u64.u32 	%rd154, %r245;
	mul.wide.u32 	%rd155, %r245, 4;
	add.s64 	%rd156, %rd5, %rd155;
	st.local.f32 	[%rd156], %f312;
	ld.global.f32 	%f313, [%rd150+4];
	cvt.u64.u32 	%rd157, %r25;
	add.s64 	%rd158, %rd154, %rd157;
	shl.b64 	%rd159, %rd158, 2;
	add.s64 	%rd160, %rd151, %rd159;
	ld.global.f32 	%f314, [%rd160+4];
	sub.f32 	%f315, %f313, %f314;
	st.local.f32 	[%rd156+4], %f315;
	add.s32 	%r245, %r245, 2;
$L__BB0_14:
	and.b32  	%r182, %r100, 1;
	setp.eq.b32 	%p72, %r182, 1;
	not.pred 	%p73, %p72;
	@%p73 bra 	$L__BB0_16;
	ld.param.u64 	%rd239, [_Z23computeResponsibilitiesPKfS0_S0_S0_S0_Pfiii_param_1];
	add.s32 	%r183, %r245, %r12;
	mul.wide.s32 	%rd161, %r183, 4;
	add.s64 	%rd162, %rd19, %rd161;
	ld.global.f32 	%f316, [%rd162];
	add.s32 	%r184, %r245, %r25;
	cvta.to.global.u64 	%rd163, %rd239;
	mul.wide.u32 	%rd164, %r184, 4;
	add.s64 	%rd165, %rd163, %rd164;
	ld.global.f32 	%f317, [%rd165];
	sub.f32 	%f318, %f316, %f317;
	mul.wide.u32 	%rd166, %r245, 4;
	add.s64 	%rd167, %rd5, %rd166;
	st.local.f32 	[%rd167], %f318;
$L__BB0_16:
	mov.b32 	%r235, 0;
$L__BB0_17:
	setp.lt.u32 	%p74, %r100, 16;
	add.s32 	%r187, %r235, %r25;
	mul.lo.s32 	%r32, %r187, %r100;
	mov.b32 	%r238, 0;
	mov.f32 	%f560, 0f00000000;
	@%p74 bra 	$L__BB0_20;
	mov.b32 	%r236, 0;
	mov.f32 	%f560, 0f00000000;
$L__BB0_19:
	.pragma "nounroll";
	add.s32 	%r189, %r236, %r32;
	mul.wide.s32 	%rd168, %r189, 4;
	add.s64 	%rd169, %rd1, %rd168;
	ld.global.f32 	%f322, [%rd169];
	mul.wide.u32 	%rd170, %r236, 4;
	add.s64 	%rd171, %rd5, %rd170;
	ld.local.v4.f32 	{%f323, %f324, %f325, %f326}, [%rd171];
	fma.rn.f32 	%f327, %f322, %f323, %f560;
	ld.global.f32 	%f328, [%rd169+4];
	fma.rn.f32 	%f329, %f328, %f324, %f327;
	ld.global.f32 	%f330, [%rd169+8];
	fma.rn.f32 	%f331, %f330, %f325, %f329;
	ld.global.f32 	%f332, [%rd169+12];
	fma.rn.f32 	%f333, %f332, %f326, %f331;
	ld.global.f32 	%f334, [%rd169+16];
	ld.local.v4.f32 	{%f335, %f336, %f337, %f338}, [%rd171+16];
	fma.rn.f32 	%f339, %f334, %f335, %f333;
	ld.global.f32 	%f340, [%rd169+20];
	fma.rn.f32 	%f341, %f340, %f336, %f339;
	ld.global.f32 	%f342, [%rd169+24];
	fma.rn.f32 	%f343, %f342, %f337, %f341;
	ld.global.f32 	%f344, [%rd169+28];
	fma.rn.f32 	%f345, %f344, %f338, %f343;
	ld.global.f32 	%f346, [%rd169+32];
	ld.local.v4.f32 	{%f347, %f348, %f349, %f350}, [%rd171+32];
	fma.rn.f32 	%f351, %f346, %f347, %f345;
	ld.global.f32 	%f352, [%rd169+36];
	fma.rn.f32 	%f353, %f352, %f348, %f351;
	ld.global.f32 	%f354, [%rd169+40];
	fma.rn.f32 	%f355, %f354, %f349, %f353;
	ld.global.f32 	%f356, [%rd169+44];
	fma.rn.f32 	%f357, %f356, %f350, %f355;
	ld.global.f32 	%f358, [%rd169+48];
	ld.local.v4.f32 	{%f359, %f360, %f361, %f362}, [%rd171+48];
	fma.rn.f32 	%f363, %f358, %f359, %f357;
	ld.global.f32 	%f364, [%rd169+52];
	fma.rn.f32 	%f365, %f364, %f360, %f363;
	ld.global.f32 	%f366, [%rd169+56];
	fma.rn.f32 	%f367, %f366, %f361, %f365;
	ld.global.f32 	%f368, [%rd169+60];
	fma.rn.f32 	%f560, %f368, %f362, %f367;
	add.s32 	%r236, %r236, 16;
	setp.ne.s32 	%p75, %r236, %r10;
	mov.u32 	%r238, %r10;
	@%p75 bra 	$L__BB0_19;
$L__BB0_20:
	setp.eq.s32 	%p76, %r7, 0;
	@%p76 bra 	$L__BB0_84;
	setp.lt.u32 	%p77, %r8, 7;
	@%p77 bra 	$L__BB0_23;
	add.s32 	%r190, %r238, %r32;
	mul.wide.s32 	%rd172, %r190, 4;
	add.s64 	%rd173, %rd1, %rd172;
	ld.global.f32 	%f370, [%rd173];
	mul.wide.u32 	%rd174, %r238, 4;
	add.s64 	%rd175, %rd5, %rd174;
	ld.local.f32 	%f371, [%rd175];
	fma.rn.f32 	%f372, %f370, %f371, %f560;
	ld.global.f32 	%f373, [%rd173+4];
	ld.local.f32 	%f374, [%rd175+4];
	fma.rn.f32 	%f375, %f373, %f374, %f372;
	ld.global.f32 	%f376, [%rd173+8];
	ld.local.f32 	%f377, [%rd175+8];
	fma.rn.f32 	%f378, %f376, %f377, %f375;
	ld.global.f32 	%f379, [%rd173+12];
	ld.local.f32 	%f380, [%rd175+12];
	fma.rn.f32 	%f381, %f379, %f380, %f378;
	ld.global.f32 	%f382, [%rd173+16];
	ld.local.f32 	%f383, [%rd175+16];
	fma.rn.f32 	%f384, %f382, %f383, %f381;
	ld.global.f32 	%f385, [%rd173+20];
	ld.local.f32 	%f386, [%rd175+20];
	fma.rn.f32 	%f387, %f385, %f386, %f384;
	ld.global.f32 	%f388, [%rd173+24];
	ld.local.f32 	%f389, [%rd175+24];
	fma.rn.f32 	%f390, %f388, %f389, %f387;
	ld.global.f32 	%f391, [%rd173+28];
	ld.local.f32 	%f392, [%rd175+28];
	fma.rn.f32 	%f560, %f391, %f392, %f390;
	add.s32 	%r238, %r238, 8;
$L__BB0_23:
	setp.eq.s32 	%p78, %r4, 0;
	@%p78 bra 	$L__BB0_84;
	setp.lt.u32 	%p79, %r5, 3;
	@%p79 bra 	$L__BB0_26;
	add.s32 	%r191, %r238, %r32;
	mul.wide.s32 	%rd176, %r191, 4;
	add.s64 	%rd177, %rd1, %rd176;
	ld.global.f32 	%f394, [%rd177];
	mul.wide.u32 	%rd178, %r238, 4;
	add.s64 	%rd179, %rd5, %rd178;
	ld.local.f32 	%f395, [%rd179];
	fma.rn.f32 	%f396, %f394, %f395, %f560;
	ld.global.f32 	%f397, [%rd177+4];
	ld.local.f32 	%f398, [%rd179+4];
	fma.rn.f32 	%f399, %f397, %f398, %f396;
	ld.global.f32 	%f400, [%rd177+8];
	ld.local.f32 	%f401, [%rd179+8];
	fma.rn.f32 	%f402, %f400, %f401, %f399;
	ld.global.f32 	%f403, [%rd177+12];
	ld.local.f32 	%f404, [%rd179+12];
	fma.rn.f32 	%f560, %f403, %f404, %f402;
	add.s32 	%r238, %r238, 4;
$L__BB0_26:
	setp.eq.s32 	%p80, %r6, 0;
	@%p80 bra 	$L__BB0_84;
	setp.eq.s32 	%p81, %r6, 1;
	add.s32 	%r192, %r238, %r32;
	mul.wide.s32 	%rd180, %r192, 4;
	add.s64 	%rd15, %rd1, %rd180;
	ld.global.f32 	%f405, [%rd15];
	mul.wide.u32 	%rd181, %r238, 4;
	add.s64 	%rd16, %rd5, %rd181;
	ld.local.f32 	%f406, [%rd16];
	fma.rn.f32 	%f560, %f405, %f406, %f560;
	@%p81 bra 	$L__BB0_84;
	setp.eq.s32 	%p82, %r6, 2;
	ld.global.f32 	%f407, [%rd15+4];
	ld.local.f32 	%f408, [%rd16+4];
	fma.rn.f32 	%f560, %f407, %f408, %f560;
	@%p82 bra 	$L__BB0_84;
	ld.global.f32 	%f409, [%rd15+8];
	ld.local.f32 	%f410, [%rd16+8];
	fma.rn.f32 	%f560, %f409, %f410, %f560;
	bra.uni 	$L__BB0_84;
$L__BB0_30:
	.pragma "nounroll";
	setp.eq.f32 	%p95, %f34, 0f00000000;
	@%p95 bra 	$L__BB0_32;
	add.s32 	%r201, %r228, %r13;
	mul.wide.s32 	%rd199, %r201, 4;
	add.s64 	%rd200, %rd4, %rd199;
	ld.global.f32 	%f522, [%rd200];
	div.rn.f32 	%f523, %f522, %f34;
	st.global.f32 	[%rd200], %f523;
	bra.uni 	$L__BB0_33;
$L__BB0_32:
	add.s32 	%r202, %r228, %r13;
	mul.wide.s32 	%rd201, %r202, 4;
	add.s64 	%rd202, %rd4, %rd201;
	mov.b32 	%r203, 0;
	st.global.u32 	[%rd202], %r203;
$L__BB0_33:
	cvt.s64.s32 	%rd203, %r13;
	cvt.u64.u32 	%rd204, %r228;
	add.s64 	%rd205, %rd204, %rd203;
	shl.b64 	%rd206, %rd205, 2;
	add.s64 	%rd7, %rd4, %rd206;
	@%p95 bra 	$L__BB0_35;
	ld.global.f32 	%f524, [%rd7+4];
	div.rn.f32 	%f525, %f524, %f34;
	st.global.f32 	[%rd7+4], %f525;
	bra.uni 	$L__BB0_36;
$L__BB0_35:
	mov.b32 	%r204, 0;
	st.global.u32 	[%rd7+4], %r204;
$L__BB0_36:
	setp.eq.f32 	%p97, %f34, 0f00000000;
	@%p97 bra 	$L__BB0_38;
	ld.global.f32 	%f526, [%rd7+8];
	div.rn.f32 	%f527, %f526, %f34;
	st.global.f32 	[%rd7+8], %f527;
	bra.uni 	$L__BB0_39;
$L__BB0_38:
	mov.b32 	%r205, 0;
	st.global.u32 	[%rd7+8], %r205;
$L__BB0_39:
	setp.eq.f32 	%p98, %f34, 0f00000000;
	@%p98 bra 	$L__BB0_41;
	ld.global.f32 	%f528, [%rd7+12];
	div.rn.f32 	%f529, %f528, %f34;
	st.global.f32 	[%rd7+12], %f529;
	bra.uni 	$L__BB0_42;
$L__BB0_41:
	mov.b32 	%r206, 0;
	st.global.u32 	[%rd7+12], %r206;
$L__BB0_42:
	setp.eq.f32 	%p99, %f34, 0f00000000;
	@%p99 bra 	$L__BB0_44;
	ld.global.f32 	%f530, [%rd7+16];
	div.rn.f32 	%f531, %f530, %f34;
	st.global.f32 	[%rd7+16], %f531;
	bra.uni 	$L__BB0_45;
$L__BB0_44:
	mov.b32 	%r207, 0;
	st.global.u32 	[%rd7+16], %r207;
$L__BB0_45:
	setp.eq.f32 	%p100, %f34, 0f00000000;
	@%p100 bra 	$L__BB0_47;
	ld.global.f32 	%f532, [%rd7+20];
	div.rn.f32 	%f533, %f532, %f34;
	st.global.f32 	[%rd7+20], %f533;
	bra.uni 	$L__BB0_48;
$L__BB0_47:
	mov.b32 	%r208, 0;
	st.global.u32 	[%rd7+20], %r208;
$L__BB0_48:
	setp.eq.f32 	%p101, %f34, 0f00000000;
	@%p101 bra 	$L__BB0_50;
	ld.global.f32 	%f534, [%rd7+24];
	div.rn.f32 	%f535, %f534, %f34;
	st.global.f32 	[%rd7+24], %f535;
	bra.uni 	$L__BB0_51;
$L__BB0_50:
	mov.b32 	%r209, 0;
	st.global.u32 	[%rd7+24], %r209;
$L__BB0_51:
	setp.eq.f32 	%p102, %f34, 0f00000000;
	@%p102 bra 	$L__BB0_53;
	ld.global.f32 	%f536, [%rd7+28];
	div.rn.f32 	%f537, %f536, %f34;
	st.global.f32 	[%rd7+28], %f537;
	bra.uni 	$L__BB0_54;
$L__BB0_53:
	mov.b32 	%r210, 0;
	st.global.u32 	[%rd7+28], %r210;
$L__BB0_54:
	add.s32 	%r228, %r228, 8;
	and.b32  	%r230, %r101, 2147483640;
	setp.eq.s32 	%p103, %r228, %r230;
	@%p103 bra 	$L__BB0_55;
	bra.uni 	$L__BB0_30;
$L__BB0_55:
	and.b32  	%r19, %r101, 7;
	setp.eq.s32 	%p104, %r19, 0;
	@%p104 bra 	$L__BB0_82;
	add.s32 	%r211, %r19, -1;
	setp.lt.u32 	%p105, %r211, 3;
	@%p105 bra 	$L__BB0_70;
	setp.eq.f32 	%p106, %f34, 0f00000000;
	@%p106 bra 	$L__BB0_59;
	add.s32 	%r212, %r230, %r13;
	mul.wide.s32 	%rd207, %r212, 4;
	add.s64 	%rd208, %rd4, %rd207;
	ld.global.f32 	%f538, [%rd208];
	div.rn.f32 	%f539, %f538, %f34;
	st.global.f32 	[%rd208], %f539;
	bra.uni 	$L__BB0_60;
$L__BB0_59:
	add.s32 	%r213, %r230, %r13;
	mul.wide.s32 	%rd209, %r213, 4;
	add.s64 	%rd210, %rd4, %rd209;
	mov.b32 	%r214, 0;
	st.global.u32 	[%rd210], %r214;
$L__BB0_60:
	cvt.s64.s32 	%rd211, %r13;
	cvt.u64.u32 	%rd212, %r230;
	add.s64 	%rd213, %rd212, %rd211;
	shl.b64 	%rd214, %rd213, 2;
	add.s64 	%rd8, %rd4, %rd214;
	@%p106 bra 	$L__BB0_62;
	ld.global.f32 	%f540, [%rd8+4];
	div.rn.f32 	%f541, %f540, %f34;
	st.global.f32 	[%rd8+4], %f541;
	bra.uni 	$L__BB0_63;
$L__BB0_62:
	mov.b32 	%r215, 0;
	st.global.u32 	[%rd8+4], %r215;
$L__BB0_63:
	setp.eq.f32 	%p108, %f34, 0f00000000;
	@%p108 bra 	$L__BB0_65;
	ld.global.f32 	%f542, [%rd8+8];
	div.rn.f32 	%f543, %f542, %f34;
	st.global.f32 	[%rd8+8], %f543;
	bra.uni 	$L__BB0_66;
$L__BB0_65:
	mov.b32 	%r216, 0;
	st.global.u32 	[%rd8+8], %r216;
$L__BB0_66:
	setp.eq.f32 	%p109, %f34, 0f00000000;
	@%p109 bra 	$L__BB0_68;
	ld.global.f32 	%f544, [%rd8+12];
	div.rn.f32 	%f545, %f544, %f34;
	st.global.f32 	[%rd8+12], %f545;
	bra.uni 	$L__BB0_69;
$L__BB0_68:
	mov.b32 	%r217, 0;
	st.global.u32 	[%rd8+12], %r217;
$L__BB0_69:
	add.s32 	%r230, %r230, 4;
$L__BB0_70:
	and.b32  	%r218, %r101, 3;
	setp.eq.s32 	%p110, %r218, 0;
	@%p110 bra 	$L__BB0_82;
	setp.eq.s32 	%p111, %r218, 1;
	@%p111 bra 	$L__BB0_79;
	setp.eq.f32 	%p112, %f34, 0f00000000;
	@%p112 bra 	$L__BB0_74;
	add.s32 	%r219, %r230, %r13;
	mul.wide.s32 	%rd215, %r219, 4;
	add.s64 	%rd216, %rd4, %rd215;
	ld.global.f32 	%f546, [%rd216];
	div.rn.f32 	%f547, %f546, %f34;
	st.global.f32 	[%rd216], %f547;
	bra.uni 	$L__BB0_75;
$L__BB0_74:
	add.s32 	%r220, %r230, %r13;
	mul.wide.s32 	%rd217, %r220, 4;
	add.s64 	%rd218, %rd4, %rd217;
	mov.b32 	%r221, 0;
	st.global.u32 	[%rd218], %r221;
$L__BB0_75:
	setp.eq.f32 	%p113, %f34, 0f00000000;
	@%p113 bra 	$L__BB0_77;
	cvt.s64.s32 	%rd219, %r13;
	cvt.u64.u32 	%rd220, %r230;
	add.s64 	%rd221, %rd220, %rd219;
	shl.b64 	%rd222, %rd221, 2;
	add.s64 	%rd223, %rd4, %rd222;
	ld.global.f32 	%f548, [%rd223+4];
	div.rn.f32 	%f549, %f548, %f34;
	st.global.f32 	[%rd223+4], %f549;
	bra.uni 	$L__BB0_78;
$L__BB0_77:
	cvt.s64.s32 	%rd224, %r13;
	cvt.u64.u32 	%rd225, %r230;
	add.s64 	%rd226, %rd225, %rd224;
	shl.b64 	%rd227, %rd226, 2;
	add.s64 	%rd228, %rd4, %rd227;
	mov.b32 	%r222, 0;
	st.global.u32 	[%rd228+4], %r222;
$L__BB0_78:
	add.s32 	%r230, %r230, 2;
$L__BB0_79:
	and.b32  	%r223, %r101, 1;
	setp.eq.b32 	%p114, %r223, 1;
	not.pred 	%p115, %p114;
	@%p115 bra 	$L__BB0_82;
	setp.eq.f32 	%p116, %f34, 0f00000000;
	@%p116 bra 	$L__BB0_83;
	add.s32 	%r224, %r230, %r13;
	mul.wide.s32 	%rd229, %r224, 4;
	add.s64 	%rd230, %rd4, %rd229;
	ld.global.f32 	%f550, [%rd230];
	div.rn.f32 	%f551, %f550, %f34;
	st.global.f32 	[%rd230], %f551;
$L__BB0_82:
	add.s32 	%r227, %r227, %r3;
	setp.lt.s32 	%p117, %r227, %r102;
	@%p117 bra 	$L__BB0_4;
	bra.uni 	$L__BB0_232;
$L__BB0_83:
	add.s32 	%r225, %r230, %r13;
	mul.wide.s32 	%rd231, %r225, 4;
	add.s64 	%rd232, %rd4, %rd231;
	mov.b32 	%r226, 0;
	st.global.u32 	[%rd232], %r226;
	bra.uni 	$L__BB0_82;
$L__BB0_84:
	mul.wide.u32 	%rd182, %r235, 4;
	add.s64 	%rd183, %rd6, %rd182;
	st.local.f32 	[%rd183], %f560;
	add.s32 	%r235, %r235, 1;
	setp.eq.s32 	%p83, %r235, %r100;
	@%p83 bra 	$L__BB0_85;
	bra.uni 	$L__BB0_17;
$L__BB0_85:
	setp.lt.u32 	%p84, %r100, 16;
	mov.f32 	%f568, 0f00000000;
	mov.b32 	%r242, 0;
	@%p84 bra 	$L__BB0_88;
	mov.f32 	%f568, 0f00000000;
	mov.b32 	%r240, 0;
$L__BB0_87:
	.pragma "nounroll";
	mul.wide.u32 	%rd184, %r240, 4;
	add.s64 	%rd185, %rd5, %rd184;
	ld.local.v4.f32 	{%f414, %f415, %f416, %f417}, [%rd185];
	add.s64 	%rd186, %rd6, %rd184;
	ld.local.v4.f32 	{%f418, %f419, %f420, %f421}, [%rd186];
	fma.rn.f32 	%f422, %f414, %f418, %f568;
	fma.rn.f32 	%f423, %f415, %f419, %f422;
	fma.rn.f32 	%f424, %f416, %f420, %f423;
	fma.rn.f32 	%f425, %f417, %f421, %f424;
	ld.local.v4.f32 	{%f426, %f427, %f428, %f429}, [%rd185+16];
	ld.local.v4.f32 	{%f430, %f431, %f432, %f433}, [%rd186+16];
	fma.rn.f32 	%f434, %f426, %f430, %f425;
	fma.rn.f32 	%f435, %f427, %f431, %f434;
	fma.rn.f32 	%f436, %f428, %f432, %f435;
	fma.rn.f32 	%f437, %f429, %f433, %f436;
	ld.local.v4.f32 	{%f438, %f439, %f440, %f441}, [%rd185+32];
	ld.local.v4.f32 	{%f442, %f443, %f444, %f445}, [%rd186+32];
	fma.rn.f32 	%f446, %f438, %f442, %f437;
	fma.rn.f32 	%f447, %f439, %f443, %f446;
	fma.rn.f32 	%f448, %f440, %f444, %f447;
	fma.rn.f32 	%f449, %f441, %f445, %f448;
	ld.local.v4.f32 	{%f450, %f451, %f452, %f453}, [%rd185+48];
	ld.local.v4.f32 	{%f454, %f455, %f456, %f457}, [%rd186+48];
	fma.rn.f32 	%f458, %f450, %f454, %f449;
	fma.rn.f32 	%f459, %f451, %f455, %f458;
	fma.rn.f32 	%f460, %f452, %f456, %f459;
	fma.rn.f32 	%f568, %f453, %f457, %f460;
	add.s32 	%r240, %r240, 16;
	setp.ne.s32 	%p85, %r240, %r10;
	mov.u32 	%r242, %r10;
	@%p85 bra 	$L__BB0_87;
$L__BB0_88:
	setp.eq.s32 	%p86, %r7, 0;
	@%p86 bra 	$L__BB0_98;
	setp.lt.u32 	%p87, %r8, 7;
	@%p87 bra 	$L__BB0_91;
	mul.wide.u32 	%rd187, %r242, 4;
	add.s64 	%rd188, %rd5, %rd187;
	ld.local.f32 	%f462, [%rd188];
	add.s64 	%rd189, %rd6, %rd187;
	ld.local.f32 	%f463, [%rd189];
	fma.rn.f32 	%f464, %f462, %f463, %f568;
	ld.local.f32 	%f465, [%rd188+4];
	ld.local.f32 	%f466, [%rd189+4];
	fma.rn.f32 	%f467, %f465, %f466, %f464;
	ld.local.f32 	%f468, [%rd188+8];
	ld.local.f32 	%f469, [%rd189+8];
	fma.rn.f32 	%f470, %f468, %f469, %f467;
	ld.local.f32 	%f471, [%rd188+12];
	ld.local.f32 	%f472, [%rd189+12];
	fma.rn.f32 	%f473, %f471, %f472, %f470;
	ld.local.f32 	%f474, [%rd188+16];
	ld.local.f32 	%f475, [%rd189+16];
	fma.rn.f32 	%f476, %f474, %f475, %f473;
	ld.local.f32 	%f477, [%rd188+20];
	ld.local.f32 	%f478, [%rd189+20];
	fma.rn.f32 	%f479, %f477, %f478, %f476;
	ld.local.f32 	%f480, [%rd188+24];
	ld.local.f32 	%f481, [%rd189+24];
	fma.rn.f32 	%f482, %f480, %f481, %f479;
	ld.local.f32 	%f483, [%rd188+28];
	ld.local.f32 	%f484, [%rd189+28];
	fma.rn.f32 	%f568, %f483, %f484, %f482;
	add.s32 	%r242, %r242, 8;
$L__BB0_91:
	setp.eq.s32 	%p88, %r4, 0;
	@%p88 bra 	$L__BB0_98;
	setp.lt.u32 	%p89, %r5, 3;
	@%p89 bra 	$L__BB0_94;
	mul.wide.u32 	%rd190, %r242, 4;
	add.s64 	%rd191, %rd5, %rd190;
	ld.local.f32 	%f486, [%rd191];
	add.s64 	%rd192, %rd6, %rd190;
	ld.local.f32 	%f487, [%rd192];
	fma.rn.f32 	%f488, %f486, %f487, %f568;
	ld.local.f32 	%f489, [%rd191+4];
	ld.local.f32 	%f490, [%rd192+4];
	fma.rn.f32 	%f491, %f489, %f490, %f488;
	ld.local.f32 	%f492, [%rd191+8];
	ld.local.f32 	%f493, [%rd192+8];
	fma.rn.f32 	%f494, %f492, %f493, %f491;
	ld.local.f32 	%f495, [%rd191+12];
	ld.local.f32 	%f496, [%rd192+12];
	fma.rn.f32 	%f568, %f495, %f496, %f494;
	add.s32 	%r242, %r242, 4;
$L__BB0_94:
	setp.eq.s32 	%p90, %r6, 0;
	@%p90 bra 	$L__BB0_98;
	setp.eq.s32 	%p91, %r6, 1;
	mul.wide.u32 	%rd193, %r242, 4;
	add.s64 	%rd17, %rd5, %rd193;
	ld.local.f32 	%f497, [%rd17];
	add.s64 	%rd18, %rd6, %rd193;
	ld.local.f32 	%f498, [%rd18];
	fma.rn.f32 	%f568, %f497, %f498, %f568;
	@%p91 bra 	$L__BB0_98;
	setp.eq.s32 	%p92, %r6, 2;
	ld.local.f32 	%f499, [%rd17+4];
	ld.local.f32 	%f500, [%rd18+4];
	fma.rn.f32 	%f568, %f499, %f500, %f568;
	@%p92 bra 	$L__BB0_98;
	ld.local.f32 	%f501, [%rd17+8];
	ld.local.f32 	%f502, [%rd18+8];
	fma.rn.f32 	%f568, %f501, %f502, %f568;
$L__BB0_98:
	mul.f32 	%f503, %f568, 0fBF000000;
	fma.rn.f32 	%f504, %f503, 0f3BBB989D, 0f3F000000;
	cvt.sat.f32.f32 	%f505, %f504;
	mov.f32 	%f506, 0f4B400001;
	mov.f32 	%f507, 0f437C0000;
	fma.rm.f32 	%f508, %f505, %f507, %f506;
	add.f32 	%f509, %f508, 0fCB40007F;
	neg.f32 	%f510, %f509;
	fma.rn.f32 	%f511, %f503, 0f3FB8AA3B, %f510;
	fma.rn.f32 	%f512, %f503, 0f32A57060, %f511;
	mov.b32 	%r195, %f508;
	shl.b32 	%r196, %r195, 23;
	mov.b32 	%f513, %r196;
	ex2.approx.ftz.f32 	%f514, %f512;
	mul.f32 	%f515, %f514, %f513;
	mul.wide.u32 	%rd194, %r232, 4;
	add.s64 	%rd195, %rd3, %rd194;
	ld.global.f32 	%f516, [%rd195];
	mul.f32 	%f517, %f4, %f516;
	sqrt.rn.f32 	%f518, %f517;
	div.rn.f32 	%f519, %f515, %f518;
	add.s64 	%rd196, %rd2, %rd194;
	ld.global.f32 	%f520, [%rd196];
	mul.f32 	%f521, %f520, %f519;
	add.s32 	%r197, %r232, %r13;
	mul.wide.s32 	%rd197, %r197, 4;
	add.s64 	%rd198, %rd4, %rd197;
	st.global.f32 	[%rd198], %f521;
	add.f32 	%f34, %f34, %f521;
	add.s32 	%r232, %r232, 1;
	setp.eq.s32 	%p93, %r232, %r101;
	@%p93 bra 	$L__BB0_99;
	bra.uni 	$L__BB0_5;
$L__BB0_99:
	add.s32 	%r199, %r101, -1;
	setp.lt.u32 	%p94, %r199, 7;
	mov.b32 	%r230, 0;
	@%p94 bra 	$L__BB0_55;
	mov.b32 	%r228, 0;
	bra.uni 	$L__BB0_30;
$L__BB0_101:
	setp.ne.s32 	%p7, %r100, 0;
	@%p7 bra 	$L__BB0_167;
	add.s32 	%r54, %r101, -1;
	and.b32  	%r55, %r101, 7;
	add.s32 	%r56, %r55, -1;
	and.b32  	%r57, %r101, 3;
	add.s32 	%r58, %r57, -1;
	and.b32  	%r59, %r101, 2147483644;
	mov.f32 	%f189, 0f3F000000;
	cvt.sat.f32.f32 	%f190, %f189;
	mov.f32 	%f191, 0f4B400001;
	mov.f32 	%f192, 0f437C0000;
	fma.rm.f32 	%f193, %f190, %f192, %f191;
	add.f32 	%f194, %f193, 0fCB40007F;
	neg.f32 	%f35, %f194;
	mov.b32 	%r143, %f193;
	shl.b32 	%r144, %r143, 23;
	mov.b32 	%f36, %r144;
	and.b32  	%r60, %r101, 1;
	and.b32  	%r61, %r101, 2147483640;
$L__BB0_103:
	setp.lt.u32 	%p37, %r54, 3;
	mul.lo.s32 	%r63, %r227, %r101;
	mov.f32 	%f574, 0f00000000;
	mov.b32 	%r254, 0;
	@%p37 bra 	$L__BB0_106;
	ex2.approx.ftz.f32 	%f198, %f35;
	mul.f32 	%f37, %f198, %f36;
	mov.f32 	%f574, 0f00000000;
	mov.b32 	%r252, 0;
$L__BB0_105:
	.pragma "nounroll";
	mul.wide.u32 	%rd81, %r252, 4;
	add.s64 	%rd82, %rd3, %rd81;
	ld.global.f32 	%f199, [%rd82];
	sqrt.rn.f32 	%f200, %f199;
	div.rn.f32 	%f201, %f37, %f200;
	add.s64 	%rd83, %rd2, %rd81;
	ld.global.f32 	%f202, [%rd83];
	mul.f32 	%f203, %f202, %f201;
	add.s32 	%r147, %r252, %r63;
	mul.wide.s32 	%rd84, %r147, 4;
	add.s64 	%rd85, %rd4, %rd84;
	st.global.f32 	[%rd85], %f203;
	add.f32 	%f204, %f574, %f203;
	ld.global.f32 	%f205, [%rd82+4];
	sqrt.rn.f32 	%f206, %f205;
	div.rn.f32 	%f207, %f37, %f206;
	ld.global.f32 	%f208, [%rd83+4];
	mul.f32 	%f209, %f208, %f207;
	st.global.f32 	[%rd85+4], %f209;
	add.f32 	%f210, %f204, %f209;
	ld.global.f32 	%f211, [%rd82+8];
	sqrt.rn.f32 	%f212, %f211;
	div.rn.f32 	%f213, %f37, %f212;
	ld.global.f32 	%f214, [%rd83+8];
	mul.f32 	%f215, %f214, %f213;
	st.global.f32 	[%rd85+8], %f215;
	add.f32 	%f216, %f210, %f215;
	ld.global.f32 	%f217, [%rd82+12];
	sqrt.rn.f32 	%f218, %f217;
	div.rn.f32 	%f219, %f37, %f218;
	ld.global.f32 	%f220, [%rd83+12];
	mul.f32 	%f221, %f220, %f219;
	st.global.f32 	[%rd85+12], %f221;
	add.f32 	%f574, %f216, %f221;
	add.s32 	%r252, %r252, 4;
	setp.ne.s32 	%p38, %r252, %r59;
	mov.u32 	%r254, %r59;
	@%p38 bra 	$L__BB0_105;
$L__BB0_106:
	setp.eq.s32 	%p39, %r57, 0;
	@%p39 bra 	$L__BB0_111;
	setp.eq.s32 	%p40, %r58, 0;
	@%p40 bra 	$L__BB0_109;
	ex2.approx.ftz.f32 	%f223, %f35;
	mul.f32 	%f224, %f223, %f36;
	mul.wide.u32 	%rd86, %r254, 4;
	add.s64 	%rd87, %rd3, %rd86;
	ld.global.f32 	%f225, [%rd87];
	sqrt.rn.f32 	%f226, %f225;
	div.rn.f32 	%f227, %f224, %f226;
	add.s64 	%rd88, %rd2, %rd86;
	ld.global.f32 	%f228, [%rd88];
	mul.f32 	%f229, %f228, %f227;
	add.s32 	%r148, %r254, %r63;
	mul.wide.s32 	%rd89, %r148, 4;
	add.s64 	%rd90, %rd4, %rd89;
	st.global.f32 	[%rd90], %f229;
	add.f32 	%f230, %f574, %f229;
	ld.global.f32 	%f231, [%rd87+4];
	sqrt.rn.f32 	%f232, %f231;
	div.rn.f32 	%f233, %f224, %f232;
	ld.global.f32 	%f234, [%rd88+4];
	mul.f32 	%f235, %f234, %f233;
	st.global.f32 	[%rd90+4], %f235;
	add.f32 	%f574, %f230, %f235;
	add.s32 	%r254, %r254, 2;
$L__BB0_109:
	setp.eq.s32 	%p41, %r60, 0;
	@%p41 bra 	$L__BB0_111;
	ex2.approx.ftz.f32 	%f236, %f35;
	mul.f32 	%f237, %f236, %f36;
	mul.wide.u32 	%rd91, %r254, 4;
	add.s64 	%rd92, %rd3, %rd91;
	ld.global.f32 	%f238, [%rd92];
	sqrt.rn.f32 	%f239, %f238;
	div.rn.f32 	%f240, %f237, %f239;
	add.s64 	%rd93, %rd2, %rd91;
	ld.global.f32 	%f241, [%rd93];
	mul.f32 	%f242, %f241, %f240;
	add.s32 	%r149, %r254, %r63;
	mul.wide.s32 	%rd94, %r149, 4;
	add.s64 	%rd95, %rd4, %rd94;
	st.global.f32 	[%rd95], %f242;
	add.f32 	%f574, %f574, %f242;
$L__BB0_111:
	setp.lt.u32 	%p42, %r54, 7;
	mov.b32 	%r250, 0;
	@%p42 bra 	$L__BB0_138;
	mov.b32 	%r248, 0;
	cvt.s64.s32 	%rd100, %r63;
$L__BB0_113:
	.pragma "nounroll";
	setp.eq.f32 	%p43, %f574, 0f00000000;
	@%p43 bra 	$L__BB0_115;
	add.s32 	%r152, %r248, %r63;
	mul.wide.s32 	%rd96, %r152, 4;
	add.s64 	%rd97, %rd4, %rd96;
	ld.global.f32 	%f243, [%rd97];
	div.rn.f32 	%f244, %f243, %f574;
	st.global.f32 	[%rd97], %f244;
	bra.uni 	$L__BB0_116;
$L__BB0_115:
	add.s32 	%r153, %r248, %r63;
	mul.wide.s32 	%rd98, %r153, 4;
	add.s64 	%rd99, %rd4, %rd98;
	mov.b32 	%r154, 0;
	st.global.u32 	[%rd99], %r154;
$L__BB0_116:
	setp.eq.f32 	%p44, %f574, 0f00000000;
	cvt.u64.u32 	%rd101, %r248;
	add.s64 	%rd102, %rd101, %rd100;
	shl.b64 	%rd103, %rd102, 2;
	add.s64 	%rd20, %rd4, %rd103;
	@%p44 bra 	$L__BB0_118;
	ld.global.f32 	%f245, [%rd20+4];
	div.rn.f32 	%f246, %f245, %f574;
	st.global.f32 	[%rd20+4], %f246;
	bra.uni 	$L__BB0_119;
$L__BB0_118:
	mov.b32 	%r155, 0;
	st.global.u32 	[%rd20+4], %r155;
$L__BB0_119:
	setp.eq.f32 	%p45, %f574, 0f00000000;
	@%p45 bra 	$L__BB0_121;
	ld.global.f32 	%f247, [%rd20+8];
	div.rn.f32 	%f248, %f247, %f574;
	st.global.f32 	[%rd20+8], %f248;
	bra.uni 	$L__BB0_122;
$L__BB0_121:
	mov.b32 	%r156, 0;
	st.global.u32 	[%rd20+8], %r156;
$L__BB0_122:
	setp.eq.f32 	%p46, %f574, 0f00000000;
	@%p46 bra 	$L__BB0_124;
	ld.global.f32 	%f249, [%rd20+12];
	div.rn.f32 	%f250, %f249, %f574;
	st.global.f32 	[%rd20+12], %f250;
	bra.uni 	$L__BB0_125;
$L__BB0_124:
	mov.b32 	%r157, 0;
	st.global.u32 	[%rd20+12], %r157;
$L__BB0_125:
	setp.eq.f32 	%p47, %f574, 0f00000000;
	@%p47 bra 	$L__BB0_127;
	ld.global.f32 	%f251, [%rd20+16];
	div.rn.f32 	%f252, %f251, %f574;
	st.global.f32 	[%rd20+16], %f252;
	bra.uni 	$L__BB0_128;
$L__BB0_127:
	mov.b32 	%r158, 0;
	st.global.u32 	[%rd20+16], %r158;
$L__BB0_128:
	setp.eq.f32 	%p48, %f574, 0f00000000;
	@%p48 bra 	$L__BB0_130;
	ld.global.f32 	%f253, [%rd20+20];
	div.rn.f32 	%f254, %f253, %f574;
	st.global.f32 	[%rd20+20], %f254;
	bra.uni 	$L__BB0_131;
$L__BB0_130:
	mov.b32 	%r159, 0;
	st.global.u32 	[%rd20+20], %r159;
$L__BB0_131:
	setp.eq.f32 	%p49, %f574, 0f00000000;
	@%p49 bra 	$L__BB0_133;
	ld.global.f32 	%f255, [%rd20+24];
	div.rn.f32 	%f256, %f255, %f574;
	st.global.f32 	[%rd20+24], %f256;
	bra.uni 	$L__BB0_134;
$L__BB0_133:
	mov.b32 	%r160, 0;
	st.global.u32 	[%rd20+24], %r160;
$L__BB0_134:
	setp.eq.f32 	%p50, %f574, 0f00000000;
	@%p50 bra 	$L__BB0_136;
	ld.global.f32 	%f257, [%rd20+28];
	div.rn.f32 	%f258, %f257, %f574;
	st.global.f32 	[%rd20+28], %f258;
	bra.uni 	$L__BB0_137;
$L__BB0_136:
	mov.b32 	%r161, 0;
	st.global.u32 	[%rd20+28], %r161;
$L__BB0_137:
	add.s32 	%r248, %r248, 8;
	setp.eq.s32 	%p51, %r248, %r61;
	mov.u32 	%r250, %r61;
	@%p51 bra 	$L__BB0_138;
	bra.uni 	$L__BB0_113;
$L__BB0_138:
	setp.eq.s32 	%p52, %r55, 0;
	@%p52 bra 	$L__BB0_165;
	setp.lt.u32 	%p53, %r56, 3;
	@%p53 bra 	$L__BB0_153;
	setp.eq.f32 	%p54, %f574, 0f00000000;
	@%p54 bra 	$L__BB0_142;
	add.s32 	%r162, %r250, %r63;
	mul.wide.s32 	%rd104, %r162, 4;
	add.s64 	%rd105, %rd4, %rd104;
	ld.global.f32 	%f259, [%rd105];
	div.rn.f32 	%f260, %f259, %f574;
	st.global.f32 	[%rd105], %f260;
	bra.uni 	$L__BB0_143;
$L__BB0_142:
	add.s32 	%r163, %r250, %r63;
	mul.wide.s32 	%rd106, %r163, 4;
	add.s64 	%rd107, %rd4, %rd106;
	mov.b32 	%r164, 0;
	st.global.u32 	[%rd107], %r164;
$L__BB0_143:
	setp.eq.f32 	%p55, %f574, 0f00000000;
	cvt.s64.s32 	%rd108, %r63;
	cvt.u64.u32 	%rd109, %r250;
	add.s64 	%rd110, %rd109, %rd108;
	shl.b64 	%rd111, %rd110, 2;
	add.s64 	%rd21, %rd4, %rd111;
	@%p55 bra 	$L__BB0_145;
	ld.global.f32 	%f261, [%rd21+4];
	div.rn.f32 	%f262, %f261, %f574;
	st.global.f32 	[%rd21+4], %f262;
	bra.uni 	$L__BB0_146;
$L__BB0_145:
	mov.b32 	%r165, 0;
	st.global.u32 	[%rd21+4], %r165;
$L__BB0_146:
	setp.eq.f32 	%p56, %f574, 0f00000000;
	@%p56 bra 	$L__BB0_148;
	ld.global.f32 	%f263, [%rd21+8];
	div.rn.f32 	%f264, %f263, %f574;
	st.global.f32 	[%rd21+8], %f264;
	bra.uni 	$L__BB0_149;
$L__BB0_148:
	mov.b32 	%r166, 0;
	st.global.u32 	[%rd21+8], %r166;
$L__BB0_149:
	setp.eq.f32 	%p57, %f574, 0f00000000;
	@%p57 bra 	$L__BB0_151;
	ld.global.f32 	%f265, [%rd21+12];
	div.rn.f32 	%f266, %f265, %f574;
	st.global.f32 	[%rd21+12], %f266;
	bra.uni 	$L__BB0_152;
$L__BB0_151:
	mov.b32 	%r167, 0;
	st.global.u32 	[%rd21+12], %r167;
$L__BB0_152:
	add.s32 	%r250, %r250, 4;
$L__BB0_153:
	setp.eq.s32 	%p58, %r57, 0;
	@%p58 bra 	$L__BB0_165;
	setp.eq.s32 	%p59, %r58, 0;
	@%p59 bra 	$L__BB0_162;
	setp.eq.f32 	%p60, %f574, 0f00000000;
	@%p60 bra 	$L__BB0_157;
	add.s32 	%r168, %r250, %r63;
	mul.wide.s32 	%rd112, %r168, 4;
	add.s64 	%rd113, %rd4, %rd112;
	ld.global.f32 	%f267, [%rd113];
	div.rn.f32 	%f268, %f267, %f574;
	st.global.f32 	[%rd113], %f268;
	bra.uni 	$L__BB0_158;
$L__BB0_157:
	add.s32 	%r169, %r250, %r63;
	mul.wide.s32 	%rd114, %r169, 4;
	add.s64 	%rd115, %rd4, %rd114;
	mov.b32 	%r170, 0;
	st.global.u32 	[%rd115], %r170;
$L__BB0_158:
	setp.eq.f32 	%p61, %f574, 0f00000000;
	@%p61 bra 	$L__BB0_160;
	cvt.s64.s32 	%rd116, %r63;
	cvt.u64.u32 	%rd117, %r250;
	add.s64 	%rd118, %rd117, %rd116;
	shl.b64 	%rd119, %rd118, 2;
	add.s64 	%rd120, %rd4, %rd119;
	ld.global.f32 	%f269, [%rd120+4];
	div.rn.f32 	%f270, %f269, %f574;
	st.global.f32 	[%rd120+4], %f270;
	bra.uni 	$L__BB0_161;
$L__BB0_160:
	cvt.s64.s32 	%rd121, %r63;
	cvt.u64.u32 	%rd122, %r250;
	add.s64 	%rd123, %rd122, %rd121;
	shl.b64 	%rd124, %rd123, 2;
	add.s64 	%rd125, %rd4, %rd124;
	mov.b32 	%r171, 0;
	st.global.u32 	[%rd125+4], %r171;
$L__BB0_161:
	add.s32 	%r250, %r250, 2;
$L__BB0_162:
	setp.eq.s32 	%p62, %r60, 0;
	@%p62 bra 	$L__BB0_165;
	setp.eq.f32 	%p63, %f574, 0f00000000;
	@%p63 bra 	$L__BB0_166;
	add.s32 	%r172, %r250, %r63;
	mul.wide.s32 	%rd126, %r172, 4;
	add.s64 	%rd127, %rd4, %rd126;
	ld.global.f32 	%f271, [%rd127];
	div.rn.f32 	%f272, %f271, %f574;
	st.global.f32 	[%rd127], %f272;
$L__BB0_165:
	add.s32 	%r227, %r227, %r3;
	setp.lt.s32 	%p64, %r227, %r102;
	@%p64 bra 	$L__BB0_103;
	bra.uni 	$L__BB0_232;
$L__BB0_166:
	add.s32 	%r173, %r250, %r63;
	mul.wide.s32 	%rd128, %r173, 4;
	add.s64 	%rd129, %rd4, %rd128;
	mov.b32 	%r174, 0;
	st.global.u32 	[%rd129], %r174;
	bra.uni 	$L__BB0_165;
$L__BB0_167:
	setp.num.f32 	%p8, %f2, %f2;
	add.s32 	%r77, %r101, -1;
	and.b32  	%r78, %r101, 3;
	add.s32 	%r79, %r78, -1;
	and.b32  	%r80, %r101, 7;
	add.s32 	%r81, %r80, -1;
	and.b32  	%r82, %r101, 2147483644;
	mov.f32 	%f98, 0f3F000000;
	cvt.sat.f32.f32 	%f99, %f98;
	mov.f32 	%f100, 0f4B400001;
	mov.f32 	%f101, 0f437C0000;
	fma.rm.f32 	%f102, %f99, %f101, %f100;
	add.f32 	%f103, %f102, 0fCB40007F;
	neg.f32 	%f47, %f103;
	mov.b32 	%r111, %f102;
	shl.b32 	%r112, %r111, 23;
	mov.b32 	%f48, %r112;
	selp.f32 	%f49, %f1, %f3, %p8;
	and.b32  	%r83, %r101, 1;
	and.b32  	%r84, %r101, 2147483640;
$L__BB0_168:
	setp.lt.u32 	%p9, %r77, 3;
	mul.lo.s32 	%r86, %r227, %r101;
	mov.f32 	%f580, 0f00000000;
	mov.b32 	%r262, 0;
	@%p9 bra 	$L__BB0_171;
	ex2.approx.ftz.f32 	%f107, %f47;
	mul.f32 	%f58, %f107, %f48;
	mov.f32 	%f580, 0f00000000;
	mov.b32 	%r256, 0;
$L__BB0_170:
	.pragma "nounroll";
	mul.wide.u32 	%rd32, %r256, 4;
	add.s64 	%rd33, %rd3, %rd32;
	ld.global.f32 	%f108, [%rd33];
	mul.f32 	%f109, %f49, %f108;
	sqrt.rn.f32 	%f110, %f109;
	div.rn.f32 	%f111, %f58, %f110;
	add.s64 	%rd34, %rd2, %rd32;
	ld.global.f32 	%f112, [%rd34];
	mul.f32 	%f113, %f112, %f111;
	add.s32 	%r115, %r256, %r86;
	mul.wide.s32 	%rd35, %r115, 4;
	add.s64 	%rd36, %rd4, %rd35;
	st.global.f32 	[%rd36], %f113;
	add.f32 	%f114, %f580, %f113;
	ld.global.f32 	%f115, [%rd33+4];
	mul.f32 	%f116, %f49, %f115;
	sqrt.rn.f32 	%f117, %f116;
	div.rn.f32 	%f118, %f58, %f117;
	ld.global.f32 	%f119, [%rd34+4];
	mul.f32 	%f120, %f119, %f118;
	st.global.f32 	[%rd36+4], %f120;
	add.f32 	%f121, %f114, %f120;
	ld.global.f32 	%f122, [%rd33+8];
	mul.f32 	%f123, %f49, %f122;
	sqrt.rn.f32 	%f124, %f123;
	div.rn.f32 	%f125, %f58, %f124;
	ld.global.f32 	%f126, [%rd34+8];
	mul.f32 	%f127, %f126, %f125;
	st.global.f32 	[%rd36+8], %f127;
	add.f32 	%f128, %f121, %f127;
	ld.global.f32 	%f129, [%rd33+12];
	mul.f32 	%f130, %f49, %f129;
	sqrt.rn.f32 	%f131, %f130;
	div.rn.f32 	%f132, %f58, %f131;
	ld.global.f32 	%f133, [%rd34+12];
	mul.f32 	%f134, %f133, %f132;
	st.global.f32 	[%rd36+12], %f134;
	add.f32 	%f580, %f128, %f134;
	add.s32 	%r256, %r256, 4;
	setp.eq.s32 	%p10, %r256, %r82;
	mov.u32 	%r262, %r82;
	@%p10 bra 	$L__BB0_171;
	bra.uni 	$L__BB0_170;
$L__BB0_171:
	setp.eq.s32 	%p11, %r78, 0;
	@%p11 bra 	$L__BB0_176;
	setp.eq.s32 	%p12, %r79, 0;
	@%p12 bra 	$L__BB0_174;
	ex2.approx.ftz.f32 	%f136, %f47;
	mul.f32 	%f137, %f136, %f48;
	mul.wide.u32 	%rd37, %r262, 4;
	add.s64 	%rd38, %rd3, %rd37;
	ld.global.f32 	%f138, [%rd38];
	mul.f32 	%f139, %f49, %f138;
	sqrt.rn.f32 	%f140, %f139;
	div.rn.f32 	%f141, %f137, %f140;
	add.s64 	%rd39, %rd2, %rd37;
	ld.global.f32 	%f142, [%rd39];
	mul.f32 	%f143, %f142, %f141;
	add.s32 	%r116, %r262, %r86;
	mul.wide.s32 	%rd40, %r116, 4;
	add.s64 	%rd41, %rd4, %rd40;
	st.global.f32 	[%rd41], %f143;
	add.f32 	%f144, %f580, %f143;
	ld.global.f32 	%f145, [%rd38+4];
	mul.f32 	%f146, %f49, %f145;
	sqrt.rn.f32 	%f147, %f146;
	div.rn.f32 	%f148, %f137, %f147;
	ld.global.f32 	%f149, [%rd39+4];
	mul.f32 	%f150, %f149, %f148;
	st.global.f32 	[%rd41+4], %f150;
	add.f32 	%f580, %f144, %f150;
	add.s32 	%r262, %r262, 2;
$L__BB0_174:
	setp.eq.s32 	%p13, %r83, 0;
	@%p13 bra 	$L__BB0_176;
	ex2.approx.ftz.f32 	%f151, %f47;
	mul.f32 	%f152, %f151, %f48;
	mul.wide.u32 	%rd42, %r262, 4;
	add.s64 	%rd43, %rd3, %rd42;
	ld.global.f32 	%f153, [%rd43];
	mul.f32 	%f154, %f49, %f153;
	sqrt.rn.f32 	%f155, %f154;
	div.rn.f32 	%f156, %f152, %f155;
	add.s64 	%rd44, %rd2, %rd42;
	ld.global.f32 	%f157, [%rd44];
	mul.f32 	%f158, %f157, %f156;
	add.s32 	%r117, %r262, %r86;
	mul.wide.s32 	%rd45, %r117, 4;
	add.s64 	%rd46, %rd4, %rd45;
	st.global.f32 	[%rd46], %f158;
	add.f32 	%f580, %f580, %f158;
$L__BB0_176:
	setp.lt.u32 	%p14, %r77, 7;
	mov.b32 	%r259, 0;
	@%p14 bra 	$L__BB0_203;
	mov.b32 	%r257, 0;
	cvt.s64.s32 	%rd51, %r86;
$L__BB0_178:
	.pragma "nounroll";
	setp.eq.f32 	%p15, %f580, 0f00000000;
	@%p15 bra 	$L__BB0_180;
	add.s32 	%r120, %r257, %r86;
	mul.wide.s32 	%rd47, %r120, 4;
	add.s64 	%rd48, %rd4, %rd47;
	ld.global.f32 	%f159, [%rd48];
	div.rn.f32 	%f160, %f159, %f580;
	st.global.f32 	[%rd48], %f160;
	bra.uni 	$L__BB0_181;
$L__BB0_180:
	add.s32 	%r121, %r257, %r86;
	mul.wide.s32 	%rd49, %r121, 4;
	add.s64 	%rd50, %rd4, %rd49;
	mov.b32 	%r122, 0;
	st.global.u32 	[%rd50], %r122;
$L__BB0_181:
	setp.eq.f32 	%p16, %f580, 0f00000000;
	cvt.u64.u32 	%rd52, %r257;
	add.s64 	%rd53, %rd52, %rd51;
	shl.b64 	%rd54, %rd53, 2;
	add.s64 	%rd22, %rd4, %rd54;
	@%p16 bra 	$L__BB0_183;
	ld.global.f32 	%f161, [%rd22+4];
	div.rn.f32 	%f162, %f161, %f580;
	st.global.f32 	[%rd22+4], %f162;
	bra.uni 	$L__BB0_184;
$L__BB0_183:
	mov.b32 	%r123, 0;
	st.global.u32 	[%rd22+4], %r123;
$L__BB0_184:
	setp.eq.f32 	%p17, %f580, 0f00000000;
	@%p17 bra 	$L__BB0_186;
	ld.global.f32 	%f163, [%rd22+8];
	div.rn.f32 	%f164, %f163, %f580;
	st.global.f32 	[%rd22+8], %f164;
	bra.uni 	$L__BB0_187;
$L__BB0_186:
	mov.b32 	%r124, 0;
	st.global.u32 	[%rd22+8], %r124;
$L__BB0_187:
	setp.eq.f32 	%p18, %f580, 0f00000000;
	@%p18 bra 	$L__BB0_189;
	ld.global.f32 	%f165, [%rd22+12];
	div.rn.f32 	%f166, %f165, %f580;
	st.global.f32 	[%rd22+12], %f166;
	bra.uni 	$L__BB0_190;
$L__BB0_189:
	mov.b32 	%r125, 0;
	st.global.u32 	[%rd22+12], %r125;
$L__BB0_190:
	setp.eq.f32 	%p19, %f580, 0f00000000;
	@%p19 bra 	$L__BB0_192;
	ld.global.f32 	%f167, [%rd22+16];
	div.rn.f32 	%f168, %f167, %f580;
	st.global.f32 	[%rd22+16], %f168;
	bra.uni 	$L__BB0_193;
$L__BB0_192:
	mov.b32 	%r126, 0;
	st.global.u32 	[%rd22+16], %r126;
$L__BB0_193:
	setp.eq.f32 	%p20, %f580, 0f00000000;
	@%p20 bra 	$L__BB0_195;
	ld.global.f32 	%f169, [%rd22+20];
	div.rn.f32 	%f170, %f169, %f580;
	st.global.f32 	[%rd22+20], %f170;
	bra.uni 	$L__BB0_196;
$L__BB0_195:
	mov.b32 	%r127, 0;
	st.global.u32 	[%rd22+20], %r127;
$L__BB0_196:
	setp.eq.f32 	%p21, %f580, 0f00000000;
	@%p21 bra 	$L__BB0_198;
	ld.global.f32 	%f171, [%rd22+24];
	div.rn.f32 	%f172, %f171, %f580;
	st.global.f32 	[%rd22+24], %f172;
	bra.uni 	$L__BB0_199;
$L__BB0_198:
	mov.b32 	%r128, 0;
	st.global.u32 	[%rd22+24], %r128;
$L__BB0_199:
	setp.eq.f32 	%p22, %f580, 0f00000000;
	@%p22 bra 	$L__BB0_201;
	ld.global.f32 	%f173, [%rd22+28];
	div.rn.f32 	%f174, %f173, %f580;
	st.global.f32 	[%rd22+28], %f174;
	bra.uni 	$L__BB0_202;
$L__BB0_201:
	mov.b32 	%r129, 0;
	st.global.u32 	[%rd22+28], %r129;
$L__BB0_202:
	add.s32 	%r257, %r257, 8;
	setp.ne.s32 	%p23, %r257, %r84;
	mov.u32 	%r259, %r84;
	@%p23 bra 	$L__BB0_178;
$L__BB0_203:
	setp.eq.s32 	%p24, %r80, 0;
	@%p24 bra 	$L__BB0_231;
	setp.lt.u32 	%p25, %r81, 3;
	@%p25 bra 	$L__BB0_218;
	setp.eq.f32 	%p26, %f580, 0f00000000;
	@%p26 bra 	$L__BB0_207;
	add.s32 	%r130, %r259, %r86;
	mul.wide.s32 	%rd55, %r130, 4;
	add.s64 	%rd56, %rd4, %rd55;
	ld.global.f32 	%f175, [%rd56];
	div.rn.f32 	%f176, %f175, %f580;
	st.global.f32 	[%rd56], %f176;
	bra.uni 	$L__BB0_208;
$L__BB0_207:
	add.s32 	%r131, %r259, %r86;
	mul.wide.s32 	%rd57, %r131, 4;
	add.s64 	%rd58, %rd4, %rd57;
	mov.b32 	%r132, 0;
	st.global.u32 	[%rd58], %r132;
$L__BB0_208:
	setp.eq.f32 	%p27, %f580, 0f00000000;
	cvt.s64.s32 	%rd59, %r86;
	cvt.u64.u32 	%rd60, %r259;
	add.s64 	%rd61, %rd60, %rd59;
	shl.b64 	%rd62, %rd61, 2;
	add.s64 	%rd23, %rd4, %rd62;
	@%p27 bra 	$L__BB0_210;
	ld.global.f32 	%f177, [%rd23+4];
	div.rn.f32 	%f178, %f177, %f580;
	st.global.f32 	[%rd23+4], %f178;
	bra.uni 	$L__BB0_211;
$L__BB0_210:
	mov.b32 	%r133, 0;
	st.global.u32 	[%rd23+4], %r133;
$L__BB0_211:
	setp.eq.f32 	%p28, %f580, 0f00000000;
	@%p28 bra 	$L__BB0_213;
	ld.global.f32 	%f179, [%rd23+8];
	div.rn.f32 	%f180, %f179, %f580;
	st.global.f32 	[%rd23+8], %f180;
	bra.uni 	$L__BB0_214;
$L__BB0_213:
	mov.b32 	%r134, 0;
	st.global.u32 	[%rd23+8], %r134;
$L__BB0_214:
	setp.eq.f32 	%p29, %f580, 0f00000000;
	@%p29 bra 	$L__BB0_216;
	ld.global.f32 	%f181, [%rd23+12];
	div.rn.f32 	%f182, %f181, %f580;
	st.global.f32 	[%rd23+12], %f182;
	bra.uni 	$L__BB0_217;
$L__BB0_216:
	mov.b32 	%r135, 0;
	st.global.u32 	[%rd23+12], %r135;
$L__BB0_217:
	add.s32 	%r259, %r259, 4;
$L__BB0_218:
	setp.eq.s32 	%p30, %r78, 0;
	@%p30 bra 	$L__BB0_231;
	setp.eq.s32 	%p31, %r79, 0;
	@%p31 bra 	$L__BB0_227;
	setp.eq.f32 	%p32, %f580, 0f00000000;
	@%p32 bra 	$L__BB0_222;
	add.s32 	%r136, %r259, %r86;
	mul.wide.s32 	%rd63, %r136, 4;
	add.s64 	%rd64, %rd4, %rd63;
	ld.global.f32 	%f183, [%rd64];
	div.rn.f32 	%f184, %f183, %f580;
	st.global.f32 	[%rd64], %f184;
	bra.uni 	$L__BB0_223;
$L__BB0_222:
	add.s32 	%r137, %r259, %r86;
	mul.wide.s32 	%rd65, %r137, 4;
	add.s64 	%rd66, %rd4, %rd65;
	mov.b32 	%r138, 0;
	st.global.u32 	[%rd66], %r138;
$L__BB0_223:
	setp.eq.f32 	%p33, %f580, 0f00000000;
	@%p33 bra 	$L__BB0_225;
	cvt.s64.s32 	%rd67, %r86;
	cvt.u64.u32 	%rd68, %r259;
	add.s64 	%rd69, %rd68, %rd67;
	shl.b64 	%rd70, %rd69, 2;
	add.s64 	%rd71, %rd4, %rd70;
	ld.global.f32 	%f185, [%rd71+4];
	div.rn.f32 	%f186, %f185, %f580;
	st.global.f32 	[%rd71+4], %f186;
	bra.uni 	$L__BB0_226;
$L__BB0_225:
	cvt.s64.s32 	%rd72, %r86;
	cvt.u64.u32 	%rd73, %r259;
	add.s64 	%rd74, %rd73, %rd72;
	shl.b64 	%rd75, %rd74, 2;
	add.s64 	%rd76, %rd4, %rd75;
	mov.b32 	%r139, 0;
	st.global.u32 	[%rd76+4], %r139;
$L__BB0_226:
	add.s32 	%r259, %r259, 2;
$L__BB0_227:
	setp.eq.s32 	%p34, %r83, 0;
	@%p34 bra 	$L__BB0_231;
	setp.eq.f32 	%p35, %f580, 0f00000000;
	@%p35 bra 	$L__BB0_230;
	add.s32 	%r140, %r259, %r86;
	mul.wide.s32 	%rd77, %r140, 4;
	add.s64 	%rd78, %rd4, %rd77;
	ld.global.f32 	%f187, [%rd78];
	div.rn.f32 	%f188, %f187, %f580;
	st.global.f32 	[%rd78], %f188;
	bra.uni 	$L__BB0_231;
$L__BB0_230:
	add.s32 	%r141, %r259, %r86;
	mul.wide.s32 	%rd79, %r141, 4;
	add.s64 	%rd80, %rd4, %rd79;
	mov.b32 	%r142, 0;
	st.global.u32 	[%rd80], %r142;
$L__BB0_231:
	add.s32 	%r227, %r227, %r3;
	setp.lt.s32 	%p36, %r227, %r102;
	@%p36 bra 	$L__BB0_168;
$L__BB0_232:
	ret;

}
	// .globl	_Z5mStepPKfS0_PfS1_S1_iii
.visible .entry _Z5mStepPKfS0_PfS1_S1_iii(
	.param .u64 .ptr .align 1 _Z5mStepPKfS0_PfS1_S1_iii_param_0,
	.param .u64 .ptr .align 1 _Z5mStepPKfS0_PfS1_S1_iii_param_1,
	.param .u64 .ptr .align 1 _Z5mStepPKfS0_PfS1_S1_iii_param_2,
	.param .u64 .ptr .align 1 _Z5mStepPKfS0_PfS1_S1_iii_param_3,
	.param .u64 .ptr .align 1 _Z5mStepPKfS0_PfS1_S1_iii_param_4,
	.param .u32 _Z5mStepPKfS0_PfS1_S1_iii_param_5,
	.param .u32 _Z5mStepPKfS0_PfS1_S1_iii_param_6,
	.param .u32 _Z5mStepPKfS0_PfS1_S1_iii_param_7
)
{
	.reg .pred 	%p<80>;
	.reg .b32 	%r<242>;
	.reg .b32 	%f<389>;
	.reg .b64 	%rd<150>;
	.reg .b64 	%fd<31>;

	ld.param.u64 	%rd12, [_Z5mStepPKfS0_PfS1_S1_iii_param_0];
	ld.param.u64 	%rd13, [_Z5mStepPKfS0_PfS1_S1_iii_param_1];
	ld.param.u64 	%rd14, [_Z5mStepPKfS0_PfS1_S1_iii_param_2];
	ld.param.u64 	%rd15, [_Z5mStepPKfS0_PfS1_S1_iii_param_3];
	ld.param.u32 	%r111, [_Z5mStepPKfS0_PfS1_S1_iii_param_5];
	ld.param.u32 	%r112, [_Z5mStepPKfS0_PfS1_S1_iii_param_6];
	ld.param.u32 	%r113, [_Z5mStepPKfS0_PfS1_S1_iii_param_7];
	cvta.to.global.u64 	%rd1, %rd14;
	cvta.to.global.u64 	%rd2, %rd12;
	cvta.to.global.u64 	%rd3, %rd13;
	cvta.to.global.u64 	%rd4, %rd15;
	mov.u32 	%r114, %ctaid.x;
	mov.u32 	%r115, %ntid.x;
	mov.u32 	%r116, %tid.x;
	mad.lo.s32 	%r1, %r114, %r115, %r116;
	setp.ge.s32 	%p1, %r1, %r112;
	@%p1 bra 	$L__BB1_123;
	setp.lt.s32 	%p2, %r111, 1;
	@%p2 bra 	$L__BB1_13;
	mul.lo.s32 	%r2, %r111, %r1;
	add.s32 	%r118, %r111, -1;
	and.b32  	%r3, %r111, 7;
	setp.lt.u32 	%p3, %r118, 7;
	mov.b32 	%r205, 0;
	@%p3 bra 	$L__BB1_5;
	and.b32  	%r205, %r111, 2147483640;
	mov.b32 	%r213, 0;
$L__BB1_4:
	.pragma "nounroll";
	add.s32 	%r120, %r213, %r2;
	mul.wide.s32 	%rd16, %r120, 4;
	add.s64 	%rd17, %rd1, %rd16;
	mov.b32 	%r121, 0;
	st.global.u32 	[%rd17], %r121;
	st.global.u32 	[%rd17+4], %r121;
	st.global.u32 	[%rd17+8], %r121;
	st.global.u32 	[%rd17+12], %r121;
	st.global.u32 	[%rd17+16], %r121;
	st.global.u32 	[%rd17+20], %r121;
	st.global.u32 	[%rd17+24], %r121;
	st.global.u32 	[%rd17+28], %r121;
	add.s32 	%r213, %r213, 8;
	setp.eq.s32 	%p4, %r213, %r205;
	@%p4 bra 	$L__BB1_5;
	bra.uni 	$L__BB1_4;
$L__BB1_5:
	setp.eq.s32 	%p5, %r3, 0;
	@%p5 bra 	$L__BB1_13;
	and.b32  	%r6, %r111, 3;
	setp.lt.u32 	%p6, %r3, 4;
	@%p6 bra 	$L__BB1_8;
	add.s32 	%r122, %r205, %r2;
	mul.wide.s32 	%rd18, %r122, 4;
	add.s64 	%rd19, %rd1, %rd18;
	mov.b32 	%r123, 0;
	st.global.u32 	[%rd19], %r123;
	st.global.u32 	[%rd19+4], %r123;
	st.global.u32 	[%rd19+8], %r123;
	st.global.u32 	[%rd19+12], %r123;
	add.s32 	%r205, %r205, 4;
$L__BB1_8:
	setp.eq.s32 	%p7, %r6, 0;
	@%p7 bra 	$L__BB1_13;
	setp.eq.s32 	%p8, %r6, 1;
	@%p8 bra 	$L__BB1_11;
	add.s32 	%r124, %r205, %r2;
	mul.wide.s32 	%rd20, %r124, 4;
	add.s64 	%rd21, %rd1, %rd20;
	mov.b32 	%r125, 0;
	st.global.u32 	[%rd21], %r125;
	st.global.u32 	[%rd21+4], %r125;
	add.s32 	%r205, %r205, 2;
$L__BB1_11:
	and.b32  	%r126, %r111, 1;
	setp.eq.b32 	%p9, %r126, 1;
	not.pred 	%p10, %p9;
	@%p10 bra 	$L__BB1_13;
	add.s32 	%r127, %r205, %r2;
	mul.wide.s32 	%rd22, %r127, 4;
	add.s64 	%rd23, %rd1, %rd22;
	mov.b32 	%r128, 0;
	st.global.u32 	[%rd23], %r128;
$L__BB1_13:
	setp.lt.s32 	%p11, %r113, 1;
	mov.f32 	%f387, 0f00000000;
	@%p11 bra 	$L__BB1_40;
	setp.lt.s32 	%p12, %r111, 1;
	mul.lo.s32 	%r11, %r111, %r1;
	@%p12 bra 	$L__BB1_28;
	add.s32 	%r12, %r111, -1;
	and.b32  	%r13, %r111, 7;
	add.s32 	%r14, %r13, -1;
	and.b32  	%r15, %r111, 3;
	and.b32  	%r16, %r111, 2147483640;
	and.b32  	%r17, %r111, 1;
	mov.f32 	%f387, 0f00000000;
	mov.b32 	%r208, 0;
$L__BB1_16:
	setp.lt.u32 	%p21, %r12, 7;
	mad.lo.s32 	%r138, %r208, %r112, %r1;
	mul.wide.s32 	%rd60, %r138, 4;
	add.s64 	%rd61, %rd3, %rd60;
	ld.global.f32 	%f2, [%rd61];
	add.f32 	%f387, %f387, %f2;
	mul.lo.s32 	%r19, %r208, %r111;
	mov.b32 	%r211, 0;
	@%p21 bra 	$L__BB1_19;
	mov.b32 	%r209, 0;
$L__BB1_18:
	.pragma "nounroll";
	add.s32 	%r140, %r209, %r19;
	mul.wide.u32 	%rd62, %r140, 4;
	add.s64 	%rd63, %rd2, %rd62;
	ld.global.f32 	%f79, [%rd63];
	add.s32 	%r141, %r209, %r11;
	mul.wide.s32 	%rd64, %r141, 4;
	add.s64 	%rd65, %rd1, %rd64;
	ld.global.f32 	%f80, [%rd65];
	fma.rn.f32 	%f81, %f2, %f79, %f80;
	st.global.f32 	[%rd65], %f81;
	ld.global.f32 	%f82, [%rd63+4];
	ld.global.f32 	%f83, [%rd65+4];
	fma.rn.f32 	%f84, %f2, %f82, %f83;
	st.global.f32 	[%rd65+4], %f84;
	ld.global.f32 	%f85, [%rd63+8];
	ld.global.f32 	%f86, [%rd65+8];
	fma.rn.f32 	%f87, %f2, %f85, %f86;
	st.global.f32 	[%rd65+8], %f87;
	ld.global.f32 	%f88, [%rd63+12];
	ld.global.f32 	%f89, [%rd65+12];
	fma.rn.f32 	%f90, %f2, %f88, %f89;
	st.global.f32 	[%rd65+12], %f90;
	ld.global.f32 	%f91, [%rd63+16];
	ld.global.f32 	%f92, [%rd65+16];
	fma.rn.f32 	%f93, %f2, %f91, %f92;
	st.global.f32 	[%rd65+16], %f93;
	ld.global.f32 	%f94, [%rd63+20];
	ld.global.f32 	%f95, [%rd65+20];
	fma.rn.f32 	%f96, %f2, %f94, %f95;
	st.global.f32 	[%rd65+20], %f96;
	ld.global.f32 	%f97, [%rd63+24];
	ld.global.f32 	%f98, [%rd65+24];
	fma.rn.f32 	%f99, %f2, %f97, %f98;
	st.global.f32 	[%rd65+24], %f99;
	ld.global.f32 	%f100, [%rd63+28];
	ld.global.f32 	%f101, [%rd65+28];
	fma.rn.f32 	%f102, %f2, %f100, %f101;
	st.global.f32 	[%rd65+28], %f102;
	add.s32 	%r209, %r209, 8;
	setp.ne.s32 	%p22, %r209, %r16;
	mov.u32 	%r211, %r16;
	@%p22 bra 	$L__BB1_18;
$L__BB1_19:
	setp.eq.s32 	%p23, %r13, 0;
	@%p23 bra 	$L__BB1_27;
	setp.lt.u32 	%p24, %r14, 3;
	@%p24 bra 	$L__BB1_22;
	add.s32 	%r142, %r211, %r19;
	mul.wide.u32 	%rd66, %r142, 4;
	add.s64 	%rd67, %rd2, %rd66;
	ld.global.f32 	%f103, [%rd67];
	add.s32 	%r143, %r211, %r11;
	mul.wide.s32 	%rd68, %r143, 4;
	add.s64 	%rd69, %rd1, %rd68;
	ld.global.f32 	%f104, [%rd69];
	fma.rn.f32 	%f105, %f2, %f103, %f104;
	st.global.f32 	[%rd69], %f105;
	cvt.u64.u32 	%rd70, %r19;
	cvt.u64.u32 	%rd71, %r211;
	add.s64 	%rd72, %rd71, %rd70;
	shl.b64 	%rd73, %rd72, 2;
	add.s64 	%rd74, %rd2, %rd73;
	ld.global.f32 	%f106, [%rd74+4];
	ld.global.f32 	%f107, [%rd69+4];
	fma.rn.f32 	%f108, %f2, %f106, %f107;
	st.global.f32 	[%rd69+4], %f108;
	ld.global.f32 	%f109, [%rd74+8];
	ld.global.f32 	%f110, [%rd69+8];
	fma.rn.f32 	%f111, %f2, %f109, %f110;
	st.global.f32 	[%rd69+8], %f111;
	ld.global.f32 	%f112, [%rd74+12];
	ld.global.f32 	%f113, [%rd69+12];
	fma.rn.f32 	%f114, %f2, %f112, %f113;
	st.global.f32 	[%rd69+12], %f114;
	add.s32 	%r211, %r211, 4;
$L__BB1_22:
	setp.eq.s32 	%p25, %r15, 0;
	@%p25 bra 	$L__BB1_27;
	setp.eq.s32 	%p26, %r15, 1;
	@%p26 bra 	$L__BB1_25;
	add.s32 	%r144, %r211, %r19;
	mul.wide.u32 	%rd75, %r144, 4;
	add.s64 	%rd76, %rd2, %rd75;
	ld.global.f32 	%f115, [%rd76];
	add.s32 	%r145, %r211, %r11;
	mul.wide.s32 	%rd77, %r145, 4;
	add.s64 	%rd78, %rd1, %rd77;
	ld.global.f32 	%f116, [%rd78];
	fma.rn.f32 	%f117, %f2, %f115, %f116;
	st.global.f32 	[%rd78], %f117;
	cvt.u64.u32 	%rd79, %r19;
	cvt.u64.u32 	%rd80, %r211;
	add.s64 	%rd81, %rd80, %rd79;
	shl.b64 	%rd82, %rd81, 2;
	add.s64 	%rd83, %rd2, %rd82;
	ld.global.f32 	%f118, [%rd83+4];
	ld.global.f32 	%f119, [%rd78+4];
	fma.rn.f32 	%f120, %f2, %f118, %f119;
	st.global.f32 	[%rd78+4], %f120;
	add.s32 	%r211, %r211, 2;
$L__BB1_25:
	setp.eq.s32 	%p27, %r17, 0;
	@%p27 bra 	$L__BB1_27;
	add.s32 	%r146, %r211, %r19;
	mul.wide.u32 	%rd84, %r146, 4;
	add.s64 	%rd85, %rd2, %rd84;
	ld.global.f32 	%f121, [%rd85];
	add.s32 	%r147, %r211, %r11;
	mul.wide.s32 	%rd86, %r147, 4;
	add.s64 	%rd87, %rd1, %rd86;
	ld.global.f32 	%f122, [%rd87];
	fma.rn.f32 	%f123, %f2, %f121, %f122;
	st.global.f32 	[%rd87], %f123;
$L__BB1_27:
	add.s32 	%r208, %r208, 1;
	setp.eq.s32 	%p28, %r208, %r113;
	@%p28 bra 	$L__BB1_40;
	bra.uni 	$L__BB1_16;
$L__BB1_28:
	and.b32  	%r28, %r113, 15;
	setp.lt.u32 	%p13, %r113, 16;
	mov.f32 	%f387, 0f00000000;
	mov.b32 	%r214, 0;
	@%p13 bra 	$L__BB1_31;
	and.b32  	%r214, %r113, 2147483632;
	mov.f32 	%f387, 0f00000000;
	mov.b32 	%r219, 0;
	mul.wide.s32 	%rd26, %r112, 4;
$L__BB1_30:
	.pragma "nounroll";
	mad.lo.s32 	%r131, %r219, %r112, %r1;
	mul.wide.s32 	%rd24, %r131, 4;
	add.s64 	%rd25, %rd3, %rd24;
	ld.global.f32 	%f22, [%rd25];
	add.f32 	%f23, %f387, %f22;
	add.s64 	%rd27, %rd25, %rd26;
	ld.global.f32 	%f24, [%rd27];
	add.f32 	%f25, %f23, %f24;
	add.s64 	%rd28, %rd27, %rd26;
	ld.global.f32 	%f26, [%rd28];
	add.f32 	%f27, %f25, %f26;
	add.s64 	%rd29, %rd28, %rd26;
	ld.global.f32 	%f28, [%rd29];
	add.f32 	%f29, %f27, %f28;
	add.s64 	%rd30, %rd29, %rd26;
	ld.global.f32 	%f30, [%rd30];
	add.f32 	%f31, %f29, %f30;
	add.s64 	%rd31, %rd30, %rd26;
	ld.global.f32 	%f32, [%rd31];
	add.f32 	%f33, %f31, %f32;
	add.s64 	%rd32, %rd31, %rd26;
	ld.global.f32 	%f34, [%rd32];
	add.f32 	%f35, %f33, %f34;
	add.s64 	%rd33, %rd32, %rd26;
	ld.global.f32 	%f36, [%rd33];
	add.f32 	%f37, %f35, %f36;
	add.s64 	%rd34, %rd33, %rd26;
	ld.global.f32 	%f38, [%rd34];
	add.f32 	%f39, %f37, %f38;
	add.s64 	%rd35, %rd34, %rd26;
	ld.global.f32 	%f40, [%rd35];
	add.f32 	%f41, %f39, %f40;
	add.s64 	%rd36, %rd35, %rd26;
	ld.global.f32 	%f42, [%rd36];
	add.f32 	%f43, %f41, %f42;
	add.s64 	%rd37, %rd36, %rd26;
	ld.global.f32 	%f44, [%rd37];
	add.f32 	%f45, %f43, %f44;
	add.s64 	%rd38, %rd37, %rd26;
	ld.global.f32 	%f46, [%rd38];
	add.f32 	%f47, %f45, %f46;
	add.s64 	%rd39, %rd38, %rd26;
	ld.global.f32 	%f48, [%rd39];
	add.f32 	%f49, %f47, %f48;
	add.s64 	%rd40, %rd39, %rd26;
	ld.global.f32 	%f50, [%rd40];
	add.f32 	%f51, %f49, %f50;
	add.s64 	%rd41, %rd40, %rd26;
	ld.global.f32 	%f52, [%rd41];
	add.f32 	%f387, %f51, %f52;
	add.s32 	%r219, %r219, 16;
	setp.eq.s32 	%p14, %r219, %r214;
	@%p14 bra 	$L__BB1_31;
	bra.uni 	$L__BB1_30;
$L__BB1_31:
	setp.eq.s32 	%p15, %r28, 0;
	@%p15 bra 	$L__BB1_40;
	and.b32  	%r33, %r113, 7;
	setp.lt.u32 	%p16, %r28, 8;
	@%p16 bra 	$L__BB1_34;
	mad.lo.s32 	%r132, %r214, %r112, %r1;
	mul.wide.s32 	%rd42, %r132, 4;
	add.s64 	%rd43, %rd3, %rd42;
	ld.global.f32 	%f54, [%rd43];
	add.f32 	%f55, %f387, %f54;
	mul.wide.s32 	%rd44, %r112, 4;
	add.s64 	%rd45, %rd43, %rd44;
	ld.global.f32 	%f56, [%rd45];
	add.f32 	%f57, %f55, %f56;
	add.s64 	%rd46, %rd45, %rd44;
	ld.global.f32 	%f58, [%rd46];
	add.f32 	%f59, %f57, %f58;
	add.s64 	%rd47, %rd46, %rd44;
	ld.global.f32 	%f60, [%rd47];
	add.f32 	%f61, %f59, %f60;
	add.s64 	%rd48, %rd47, %rd44;
	ld.global.f32 	%f62, [%rd48];
	add.f32 	%f63, %f61, %f62;
	add.s64 	%rd49, %rd48, %rd44;
	ld.global.f32 	%f64, [%rd49];
	add.f32 	%f65, %f63, %f64;
	add.s64 	%rd50, %rd49, %rd44;
	ld.global.f32 	%f66, [%rd50];
	add.f32 	%f67, %f65, %f66;
	add.s64 	%rd51, %rd50, %rd44;
	ld.global.f32 	%f68, [%rd51];
	add.f32 	%f387, %f67, %f68;
	add.s32 	%r214, %r214, 8;
$L__BB1_34:
	setp.eq.s32 	%p17, %r33, 0;
	@%p17 bra 	$L__BB1_40;
	and.b32  	%r36, %r113, 3;
	setp.lt.u32 	%p18, %r33, 4;
	@%p18 bra 	$L__BB1_37;
	mad.lo.s32 	%r133, %r214, %r112, %r1;
	mul.wide.s32 	%rd52, %r133, 4;
	add.s64 	%rd53, %rd3, %rd52;
	ld.global.f32 	%f70, [%rd53];
	add.f32 	%f71, %f387, %f70;
	mul.wide.s32 	%rd54, %r112, 4;
	add.s64 	%rd55, %rd53, %rd54;
	ld.global.f32 	%f72, [%rd55];
	add.f32 	%f73, %f71, %f72;
	add.s64 	%rd56, %rd55, %rd54;
	ld.global.f32 	%f74, [%rd56];
	add.f32 	%f75, %f73, %f74;
	add.s64 	%rd57, %rd56, %rd54;
	ld.global.f32 	%f76, [%rd57];
	add.f32 	%f387, %f75, %f76;
	add.s32 	%r214, %r214, 4;
$L__BB1_37:
	setp.eq.s32 	%p19, %r36, 0;
	@%p19 bra 	$L__BB1_40;
	mov.b32 	%r218, 0;
$L__BB1_39:
	.pragma "nounroll";
	mad.lo.s32 	%r135, %r214, %r112, %r1;
	mul.wide.s32 	%rd58, %r135, 4;
	add.s64 	%rd59, %rd3, %rd58;
	ld.global.f32 	%f77, [%rd59];
	add.f32 	%f387, %f387, %f77;
	add.s32 	%r214, %r214, 1;
	add.s32 	%r218, %r218, 1;
	setp.ne.s32 	%p20, %r218, %r36;
	@%p20 bra 	$L__BB1_39;
$L__BB1_40:
	setp.lt.s32 	%p29, %r111, 1;
	@%p29 bra 	$L__BB1_53;
	mul.lo.s32 	%r43, %r111, %r1;
	add.s32 	%r149, %r111, -1;
	and.b32  	%r44, %r111, 15;
	setp.lt.u32 	%p30, %r149, 15;
	mov.b32 	%r220, 0;
	@%p30 bra 	$L__BB1_44;
	and.b32  	%r220, %r111, 2147483632;
	mov.b32 	%r225, 0;
$L__BB1_43:
	.pragma "nounroll";
	add.s32 	%r151, %r225, %r43;
	mul.wide.s32 	%rd88, %r151, 4;
	add.s64 	%rd89, %rd1, %rd88;
	ld.global.f32 	%f124, [%rd89];
	div.rn.f32 	%f125, %f124, %f387;
	st.global.f32 	[%rd89], %f125;
	ld.global.f32 	%f126, [%rd89+4];
	div.rn.f32 	%f127, %f126, %f387;
	st.global.f32 	[%rd89+4], %f127;
	ld.global.f32 	%f128, [%rd89+8];
	div.rn.f32 	%f129, %f128, %f387;
	st.global.f32 	[%rd89+8], %f129;
	ld.global.f32 	%f130, [%rd89+12];
	div.rn.f32 	%f131, %f130, %f387;
	st.global.f32 	[%rd89+12], %f131;
	ld.global.f32 	%f132, [%rd89+16];
	div.rn.f32 	%f133, %f132, %f387;
	st.global.f32 	[%rd89+16], %f133;
	ld.global.f32 	%f134, [%rd89+20];
	div.rn.f32 	%f135, %f134, %f387;
	st.global.f32 	[%rd89+20], %f135;
	ld.global.f32 	%f136, [%rd89+24];
	div.rn.f32 	%f137, %f136, %f387;
	st.global.f32 	[%rd89+24], %f137;
	ld.global.f32 	%f138, [%rd89+28];
	div.rn.f32 	%f139, %f138, %f387;
	st.global.f32 	[%rd89+28], %f139;
	ld.global.f32 	%f140, [%rd89+32];
	div.rn.f32 	%f141, %f140, %f387;
	st.global.f32 	[%rd89+32], %f141;
	ld.global.f32 	%f142, [%rd89+36];
	div.rn.f32 	%f143, %f142, %f387;
	st.global.f32 	[%rd89+36], %f143;
	ld.global.f32 	%f144, [%rd89+40];
	div.rn.f32 	%f145, %f144, %f387;
	st.global.f32 	[%rd89+40], %f145;
	ld.global.f32 	%f146, [%rd89+44];
	div.rn.f32 	%f147, %f146, %f387;
	st.global.f32 	[%rd89+44], %f147;
	ld.global.f32 	%f148, [%rd89+48];
	div.rn.f32 	%f149, %f148, %f387;
	st.global.f32 	[%rd89+48], %f149;
	ld.global.f32 	%f150, [%rd89+52];
	div.rn.f32 	%f151, %f150, %f387;
	st.global.f32 	[%rd89+52], %f151;
	ld.global.f32 	%f152, [%rd89+56];
	div.rn.f32 	%f153, %f152, %f387;
	st.global.f32 	[%rd89+56], %f153;
	ld.global.f32 	%f154, [%rd89+60];
	div.rn.f32 	%f155, %f154, %f387;
	st.global.f32 	[%rd89+60], %f155;
	add.s32 	%r225, %r225, 16;
	setp.eq.s32 	%p31, %r225, %r220;
	@%p31 bra 	$L__BB1_44;
	bra.uni 	$L__BB1_43;
$L__BB1_44:
	setp.eq.s32 	%p32, %r44, 0;
	@%p32 bra 	$L__BB1_53;
	and.b32  	%r49, %r111, 7;
	setp.lt.u32 	%p33, %r44, 8;
	@%p33 bra 	$L__BB1_47;
	add.s32 	%r152, %r220, %r43;
	mul.wide.s32 	%rd90, %r152, 4;
	add.s64 	%rd91, %rd1, %rd90;
	ld.global.f32 	%f156, [%rd91];
	div.rn.f32 	%f157, %f156, %f387;
	st.global.f32 	[%rd91], %f157;
	ld.global.f32 	%f158, [%rd91+4];
	div.rn.f32 	%f159, %f158, %f387;
	st.global.f32 	[%rd91+4], %f159;
	ld.global.f32 	%f160, [%rd91+8];
	div.rn.f32 	%f161, %f160, %f387;
	st.global.f32 	[%rd91+8], %f161;
	ld.global.f32 	%f162, [%rd91+12];
	div.rn.f32 	%f163, %f162, %f387;
	st.global.f32 	[%rd91+12], %f163;
	ld.global.f32 	%f164, [%rd91+16];
	div.rn.f32 	%f165, %f164, %f387;
	st.global.f32 	[%rd91+16], %f165;
	ld.global.f32 	%f166, [%rd91+20];
	div.rn.f32 	%f167, %f166, %f387;
	st.global.f32 	[%rd91+20], %f167;
	ld.global.f32 	%f168, [%rd91+24];
	div.rn.f32 	%f169, %f168, %f387;
	st.global.f32 	[%rd91+24], %f169;
	ld.global.f32 	%f170, [%rd91+28];
	div.rn.f32 	%f171, %f170, %f387;
	st.global.f32 	[%rd91+28], %f171;
	add.s32 	%r220, %r220, 8;
$L__BB1_47:
	setp.eq.s32 	%p34, %r49, 0;
	@%p34 bra 	$L__BB1_53;
	and.b32  	%r52, %r111, 3;
	setp.lt.u32 	%p35, %r49, 4;
	@%p35 bra 	$L__BB1_50;
	add.s32 	%r153, %r220, %r43;
	mul.wide.s32 	%rd92, %r153, 4;
	add.s64 	%rd93, %rd1, %rd92;
	ld.global.f32 	%f172, [%rd93];
	div.rn.f32 	%f173, %f172, %f387;
	st.global.f32 	[%rd93], %f173;
	ld.global.f32 	%f174, [%rd93+4];
	div.rn.f32 	%f175, %f174, %f387;
	st.global.f32 	[%rd93+4], %f175;
	ld.global.f32 	%f176, [%rd93+8];
	div.rn.f32 	%f177, %f176, %f387;
	st.global.f32 	[%rd93+8], %f177;
	ld.global.f32 	%f178, [%rd93+12];
	div.rn.f32 	%f179, %f178, %f387;
	st.global.f32 	[%rd93+12], %f179;
	add.s32 	%r220, %r220, 4;
$L__BB1_50:
	setp.eq.s32 	%p36, %r52, 0;
	@%p36 bra 	$L__BB1_53;
	mov.b32 	%r224, 0;
$L__BB1_52:
	.pragma "nounroll";
	add.s32 	%r155, %r220, %r43;
	mul.wide.s32 	%rd94, %r155, 4;
	add.s64 	%rd95, %rd1, %rd94;
	ld.global.f32 	%f180, [%rd95];
	div.rn.f32 	%f181, %f180, %f387;
	st.global.f32 	[%rd95], %f181;
	add.s32 	%r220, %r220, 1;
	add.s32 	%r224, %r224, 1;
	setp.ne.s32 	%p37, %r224, %r52;
	@%p37 bra 	$L__BB1_52;
$L__BB1_53:
	setp.eq.s32 	%p38, %r111, 0;
	@%p38 bra 	$L__BB1_62;
	mul.lo.s32 	%r157, %r111, %r111;
	mul.lo.s32 	%r59, %r157, %r1;
	max.u32 	%r60, %r157, 1;
	and.b32  	%r61, %r60, 5;
	setp.lt.u32 	%p39, %r157, 8;
	mov.b32 	%r226, 0;
	@%p39 bra 	$L__BB1_57;
	and.b32  	%r226, %r60, -8;
	mov.b32 	%r234, 0;
$L__BB1_56:
	.pragma "nounroll";
	add.s32 	%r159, %r234, %r59;
	mul.wide.s32 	%rd96, %r159, 4;
	add.s64 	%rd97, %rd4, %rd96;
	mov.b32 	%r160, 0;
	st.global.u32 	[%rd97], %r160;
	st.global.u32 	[%rd97+4], %r160;
	st.global.u32 	[%rd97+8], %r160;
	st.global.u32 	[%rd97+12], %r160;
	st.global.u32 	[%rd97+16], %r160;
	st.global.u32 	[%rd97+20], %r160;
	st.global.u32 	[%rd97+24], %r160;
	st.global.u32 	[%rd97+28], %r160;
	add.s32 	%r234, %r234, 8;
	setp.eq.s32 	%p40, %r234, %r226;
	@%p40 bra 	$L__BB1_57;
	bra.uni 	$L__BB1_56;
$L__BB1_57:
	setp.eq.s32 	%p41, %r61, 0;
	@%p41 bra 	$L__BB1_62;
	setp.lt.u32 	%p42, %r61, 4;
	@%p42 bra 	$L__BB1_60;
	add.s32 	%r161, %r226, %r59;
	mul.wide.s32 	%rd98, %r161, 4;
	add.s64 	%rd99, %rd4, %rd98;
	mov.b32 	%r162, 0;
	st.global.u32 	[%rd99], %r162;
	st.global.u32 	[%rd99+4], %r162;
	st.global.u32 	[%rd99+8], %r162;
	st.global.u32 	[%rd99+12], %r162;
	add.s32 	%r226, %r226, 4;
$L__BB1_60:
	and.b32  	%r163, %r60, 1;
	setp.eq.b32 	%p43, %r163, 1;
	not.pred 	%p44, %p43;
	@%p44 bra 	$L__BB1_62;
	add.s32 	%r164, %r226, %r59;
	mul.wide.s32 	%rd100, %r164, 4;
	add.s64 	%rd101, %rd4, %rd100;
	mov.b32 	%r165, 0;
	st.global.u32 	[%rd101], %r165;
$L__BB1_62:
	setp.lt.s32 	%p45, %r113, 1;
	@%p45 bra 	$L__BB1_79;
	setp.lt.s32 	%p46, %r111, 1;
	mul.lo.s32 	%r68, %r111, %r1;
	@%p46 bra 	$L__BB1_122;
	add.s32 	%r69, %r111, -1;
	and.b32  	%r70, %r111, 7;
	and.b32  	%r71, %r111, 3;
	and.b32  	%r72, %r111, 2147483640;
	and.b32  	%r73, %r111, 1;
	mov.b32 	%r228, 0;
$L__BB1_65:
	mad.lo.s32 	%r168, %r228, %r112, %r1;
	mul.wide.s32 	%rd102, %r168, 4;
	add.s64 	%rd103, %rd3, %rd102;
	ld.global.f32 	%f17, [%rd103];
	mul.lo.s32 	%r75, %r228, %r111;
	mov.b32 	%r229, 0;
	cvt.u64.u32 	%rd129, %r75;
$L__BB1_66:
	setp.lt.u32 	%p47, %r69, 7;
	add.s32 	%r170, %r229, %r75;
	mul.wide.u32 	%rd104, %r170, 4;
	add.s64 	%rd5, %rd2, %rd104;
	add.s32 	%r171, %r229, %r68;
	mul.wide.s32 	%rd105, %r171, 4;
	add.s64 	%rd6, %rd1, %rd105;
	mul.lo.s32 	%r77, %r171, %r111;
	mov.b32 	%r232, 0;
	@%p47 bra 	$L__BB1_69;
	mov.b32 	%r230, 0;
$L__BB1_68:
	.pragma "nounroll";
	ld.global.f32 	%f182, [%rd5];
	ld.global.f32 	%f183, [%rd6];
	sub.f32 	%f184, %f182, %f183;
	add.s32 	%r173, %r230, %r75;
	mul.wide.u32 	%rd106, %r173, 4;
	add.s64 	%rd107, %rd2, %rd106;
	ld.global.f32 	%f185, [%rd107];
	add.s32 	%r174, %r230, %r68;
	mul.wide.s32 	%rd108, %r174, 4;
	add.s64 	%rd109, %rd1, %rd108;
	ld.global.f32 	%f186, [%rd109];
	sub.f32 	%f187, %f185, %f186;
	mul.f32 	%f188, %f17, %f184;
	add.s32 	%r175, %r230, %r77;
	mul.wide.s32 	%rd110, %r175, 4;
	add.s64 	%rd111, %rd4, %rd110;
	ld.global.f32 	%f189, [%rd111];
	fma.rn.f32 	%f190, %f188, %f187, %f189;
	st.global.f32 	[%rd111], %f190;
	ld.global.f32 	%f191, [%rd5];
	ld.global.f32 	%f192, [%rd6];
	sub.f32 	%f193, %f191, %f192;
	ld.global.f32 	%f194, [%rd107+4];
	ld.global.f32 	%f195, [%rd109+4];
	sub.f32 	%f196, %f194, %f195;
	mul.f32 	%f197, %f17, %f193;
	ld.global.f32 	%f198, [%rd111+4];
	fma.rn.f32 	%f199, %f197, %f196, %f198;
	st.global.f32 	[%rd111+4], %f199;
	ld.global.f32 	%f200, [%rd5];
	ld.global.f32 	%f201, [%rd6];
	sub.f32 	%f202, %f200, %f201;
	ld.global.f32 	%f203, [%rd107+8];
	ld.global.f32 	%f204, [%rd109+8];
	sub.f32 	%f205, %f203, %f204;
	mul.f32 	%f206, %f17, %f202;
	ld.global.f32 	%f207, [%rd111+8];
	fma.rn.f32 	%f208, %f206, %f205, %f207;
	st.global.f32 	[%rd111+8], %f208;
	ld.global.f32 	%f209, [%rd5];
	ld.global.f32 	%f210, [%rd6];
	sub.f32 	%f211, %f209, %f210;
	ld.global.f32 	%f212, [%rd107+12];
	ld.global.f32 	%f213, [%rd109+12];
	sub.f32 	%f214, %f212, %f213;
	mul.f32 	%f215, %f17, %f211;
	ld.global.f32 	%f216, [%rd111+12];
	fma.rn.f32 	%f217, %f215, %f214, %f216;
	st.global.f32 	[%rd111+12], %f217;
	ld.global.f32 	%f218, [%rd5];
	ld.global.f32 	%f219, [%rd6];
	sub.f32 	%f220, %f218, %f219;
	ld.global.f32 	%f221, [%rd107+16];
	ld.global.f32 	%f222, [%rd109+16];
	sub.f32 	%f223, %f221, %f222;
	mul.f32 	%f224, %f17, %f220;
	ld.global.f32 	%f225, [%rd111+16];
	fma.rn.f32 	%f226, %f224, %f223, %f225;
	st.global.f32 	[%rd111+16], %f226;
	ld.global.f32 	%f227, [%rd5];
	ld.global.f32 	%f228, [%rd6];
	sub.f32 	%f229, %f227, %f228;
	ld.global.f32 	%f230, [%rd107+20];
	ld.global.f32 	%f231, [%rd109+20];
	sub.f32 	%f232, %f230, %f231;
	mul.f32 	%f233, %f17, %f229;
	ld.global.f32 	%f234, [%rd111+20];
	fma.rn.f32 	%f235, %f233, %f232, %f234;
	st.global.f32 	[%rd111+20], %f235;
	ld.global.f32 	%f236, [%rd5];
	ld.global.f32 	%f237, [%rd6];
	sub.f32 	%f238, %f236, %f237;
	ld.global.f32 	%f239, [%rd107+24];
	ld.global.f32 	%f240, [%rd109+24];
	sub.f32 	%f241, %f239, %f240;
	mul.f32 	%f242, %f17, %f238;
	ld.global.f32 	%f243, [%rd111+24];
	fma.rn.f32 	%f244, %f242, %f241, %f243;
	st.global.f32 	[%rd111+24], %f244;
	ld.global.f32 	%f245, [%rd5];
	ld.global.f32 	%f246, [%rd6];
	sub.f32 	%f247, %f245, %f246;
	ld.global.f32 	%f248, [%rd107+28];
	ld.global.f32 	%f249, [%rd109+28];
	sub.f32 	%f250, %f248, %f249;
	mul.f32 	%f251, %f17, %f247;
	ld.global.f32 	%f252, [%rd111+28];
	fma.rn.f32 	%f253, %f251, %f250, %f252;
	st.global.f32 	[%rd111+28], %f253;
	add.s32 	%r230, %r230, 8;
	setp.ne.s32 	%p48, %r230, %r72;
	mov.u32 	%r232, %r72;
	@%p48 bra 	$L__BB1_68;
$L__BB1_69:
	setp.eq.s32 	%p49, %r70, 0;
	@%p49 bra 	$L__BB1_77;
	add.s32 	%r176, %r70, -1;
	setp.lt.u32 	%p50, %r176, 3;
	@%p50 bra 	$L__BB1_72;
	ld.global.f32 	%f254, [%rd5];
	ld.global.f32 	%f255, [%rd6];
	sub.f32 	%f256, %f254, %f255;
	add.s32 	%r177, %r232, %r75;
	mul.wide.u32 	%rd112, %r177, 4;
	add.s64 	%rd113, %rd2, %rd112;
	ld.global.f32 	%f257, [%rd113];
	add.s32 	%r178, %r232, %r68;
	mul.wide.s32 	%rd114, %r178, 4;
	add.s64 	%rd115, %rd1, %rd114;
	ld.global.f32 	%f258, [%rd115];
	sub.f32 	%f259, %f257, %f258;
	mul.f32 	%f260, %f17, %f256;
	add.s32 	%r179, %r232, %r77;
	mul.wide.s32 	%rd116, %r179, 4;
	add.s64 	%rd117, %rd4, %rd116;
	ld.global.f32 	%f261, [%rd117];
	fma.rn.f32 	%f262, %f260, %f259, %f261;
	st.global.f32 	[%rd117], %f262;
	ld.global.f32 	%f263, [%rd5];
	ld.global.f32 	%f264, [%rd6];
	sub.f32 	%f265, %f263, %f264;
	cvt.u64.u32 	%rd119, %r232;
	add.s64 	%rd120, %rd119, %rd129;
	shl.b64 	%rd121, %rd120, 2;
	add.s64 	%rd122, %rd2, %rd121;
	ld.global.f32 	%f266, [%rd122+4];
	ld.global.f32 	%f267, [%rd115+4];
	sub.f32 	%f268, %f266, %f267;
	mul.f32 	%f269, %f17, %f265;
	ld.global.f32 	%f270, [%rd117+4];
	fma.rn.f32 	%f271, %f269, %f268, %f270;
	st.global.f32 	[%rd117+4], %f271;
	ld.global.f32 	%f272, [%rd5];
	ld.global.f32 	%f273, [%rd6];
	sub.f32 	%f274, %f272, %f273;
	ld.global.f32 	%f275, [%rd122+8];
	ld.global.f32 	%f276, [%rd115+8];
	sub.f32 	%f277, %f275, %f276;
	mul.f32 	%f278, %f17, %f274;
	ld.global.f32 	%f279, [%rd117+8];
	fma.rn.f32 	%f280, %f278, %f277, %f279;
	st.global.f32 	[%rd117+8], %f280;
	ld.global.f32 	%f281, [%rd5];
	ld.global.f32 	%f282, [%rd6];
	sub.f32 	%f283, %f281, %f282;
	ld.global.f32 	%f284, [%rd122+12];
	ld.global.f32 	%f285, [%rd115+12];
	sub.f32 	%f286, %f284, %f285;
	mul.f32 	%f287, %f17, %f283;
	ld.global.f32 	%f288, [%rd117+12];
	fma.rn.f32 	%f289, %f287, %f286, %f288;
	st.global.f32 	[%rd117+12], %f289;
	add.s32 	%r232, %r232, 4;
$L__BB1_72:
	setp.eq.s32 	%p51, %r71, 0;
	@%p51 bra 	$L__BB1_77;
	setp.eq.s32 	%p52, %r71, 1;
	@%p52 bra 	$L__BB1_75;
	ld.global.f32 	%f290, [%rd5];
	ld.global.f32 	%f291, [%rd6];
	sub.f32 	%f292, %f290, %f291;
	add.s32 	%r180, %r232, %r75;
	mul.wide.u32 	%rd123, %r180, 4;
	add.s64 	%rd124, %rd2, %rd123;
	ld.global.f32 	%f293, [%rd124];
	add.s32 	%r181, %r232, %r68;
	mul.wide.s32 	%rd125, %r181, 4;
	add.s64 	%rd126, %rd1, %rd125;
	ld.global.f32 	%f294, [%rd126];
	sub.f32 	%f295, %f293, %f294;
	mul.f32 	%f296, %f17, %f292;
	add.s32 	%r182, %r232, %r77;
	mul.wide.s32 	%rd127, %r182, 4;
	add.s64 	%rd128, %rd4, %rd127;
	ld.global.f32 	%f297, [%rd128];
	fma.rn.f32 	%f298, %f296, %f295, %f297;
	st.global.f32 	[%rd128], %f298;
	ld.global.f32 	%f299, [%rd5];
	ld.global.f32 	%f300, [%rd6];
	sub.f32 	%f301, %f299, %f300;
	cvt.u64.u32 	%rd130, %r232;
	add.s64 	%rd131, %rd130, %rd129;
	shl.b64 	%rd132, %rd131, 2;
	add.s64 	%rd133, %rd2, %rd132;
	ld.global.f32 	%f302, [%rd133+4];
	ld.global.f32 	%f303, [%rd126+4];
	sub.f32 	%f304, %f302, %f303;
	mul.f32 	%f305, %f17, %f301;
	ld.global.f32 	%f306, [%rd128+4];
	fma.rn.f32 	%f307, %f305, %f304, %f306;
	st.global.f32 	[%rd128+4], %f307;
	add.s32 	%r232, %r232, 2;
$L__BB1_75:
	setp.eq.s32 	%p53, %r73, 0;
	@%p53 bra 	$L__BB1_77;
	ld.global.f32 	%f308, [%rd5];
	ld.global.f32 	%f309, [%rd6];
	sub.f32 	%f310, %f308, %f309;
	add.s32 	%r183, %r232, %r75;
	mul.wide.u32 	%rd134, %r183, 4;
	add.s64 	%rd135, %rd2, %rd134;
	ld.global.f32 	%f311, [%rd135];
	add.s32 	%r184, %r232, %r68;
	mul.wide.s32 	%rd136, %r184, 4;
	add.s64 	%rd137, %rd1, %rd136;
	ld.global.f32 	%f312, [%rd137];
	sub.f32 	%f313, %f311, %f312;
	mul.f32 	%f314, %f17, %f310;
	add.s32 	%r185, %r232, %r77;
	mul.wide.s32 	%rd138, %r185, 4;
	add.s64 	%rd139, %rd4, %rd138;
	ld.global.f32 	%f315, [%rd139];
	fma.rn.f32 	%f316, %f314, %f313, %f315;
	st.global.f32 	[%rd139], %f316;
$L__BB1_77:
	add.s32 	%r229, %r229, 1;
	setp.ne.s32 	%p54, %r229, %r111;
	@%p54 bra 	$L__BB1_66;
	add.s32 	%r228, %r228, 1;
	setp.eq.s32 	%p55, %r228, %r113;
	@%p55 bra 	$L__BB1_79;
	bra.uni 	$L__BB1_65;
$L__BB1_79:
	setp.lt.s32 	%p56, %r111, 1;
	@%p56 bra 	$L__BB1_122;
	mul.lo.s32 	%r89, %r111, %r1;
	add.s32 	%r90, %r111, -1;
	and.b32  	%r91, %r111, 7;
	add.s32 	%r92, %r91, -1;
	and.b32  	%r93, %r111, 3;
	and.b32  	%r94, %r111, 2147483640;
	and.b32  	%r95, %r111, 1;
	mov.b32 	%r235, 0;
$L__BB1_81:
	setp.lt.u32 	%p57, %r90, 7;
	add.s32 	%r188, %r235, %r89;
	mul.lo.s32 	%r97, %r188, %r111;
	add.s32 	%r189, %r97, %r235;
	mul.wide.s32 	%rd140, %r189, 4;
	add.s64 	%rd7, %rd4, %rd140;
	mov.b32 	%r240, 0;
	@%p57 bra 	$L__BB1_100;
	neg.s32 	%r237, %r235;
	mov.b32 	%r238, 0;
	mov.u32 	%r236, %r97;
$L__BB1_83:
	.pragma "nounroll";
	mul.wide.s32 	%rd141, %r236, 4;
	add.s64 	%rd8, %rd4, %rd141;
	ld.global.f32 	%f317, [%rd8];
	div.rn.f32 	%f318, %f317, %f387;
	st.global.f32 	[%rd8], %f318;
	setp.ne.s32 	%p58, %r237, 0;
	@%p58 bra 	$L__BB1_85;
	ld.global.f32 	%f319, [%rd7];
	cvt.f64.f32 	%fd1, %f319;
	add.f64 	%fd2, %fd1, 0d3F1A36E2EB1C432D;
	cvt.rn.f32.f64 	%f320, %fd2;
	st.global.f32 	[%rd7], %f320;
$L__BB1_85:
	add.s32 	%r191, %r238, 1;
	ld.global.f32 	%f321, [%rd8+4];
	div.rn.f32 	%f322, %f321, %f387;
	st.global.f32 	[%rd8+4], %f322;
	setp.ne.s32 	%p59, %r235, %r191;
	@%p59 bra 	$L__BB1_87;
	ld.global.f32 	%f323, [%rd7];
	cvt.f64.f32 	%fd3, %f323;
	add.f64 	%fd4, %fd3, 0d3F1A36E2EB1C432D;
	cvt.rn.f32.f64 	%f324, %fd4;
	st.global.f32 	[%rd7], %f324;
$L__BB1_87:
	add.s32 	%r192, %r238, 2;
	ld.global.f32 	%f325, [%rd8+8];
	div.rn.f32 	%f326, %f325, %f387;
	st.global.f32 	[%rd8+8], %f326;
	setp.ne.s32 	%p60, %r235, %r192;
	@%p60 bra 	$L__BB1_89;
	ld.global.f32 	%f327, [%rd7];
	cvt.f64.f32 	%fd5, %f327;
	add.f64 	%fd6, %fd5, 0d3F1A36E2EB1C432D;
	cvt.rn.f32.f64 	%f328, %fd6;
	st.global.f32 	[%rd7], %f328;
$L__BB1_89:
	add.s32 	%r193, %r238, 3;
	ld.global.f32 	%f329, [%rd8+12];
	div.rn.f32 	%f330, %f329, %f387;
	st.global.f32 	[%rd8+12], %f330;
	setp.ne.s32 	%p61, %r235, %r193;
	@%p61 bra 	$L__BB1_91;
	ld.global.f32 	%f331, [%rd7];
	cvt.f64.f32 	%fd7, %f331;
	add.f64 	%fd8, %fd7, 0d3F1A36E2EB1C432D;
	cvt.rn.f32.f64 	%f332, %fd8;
	st.global.f32 	[%rd7], %f332;
$L__BB1_91:
	add.s32 	%r194, %r238, 4;
	ld.global.f32 	%f333, [%rd8+16];
	div.rn.f32 	%f334, %f333, %f387;
	st.global.f32 	[%rd8+16], %f334;
	setp.ne.s32 	%p62, %r235, %r194;
	@%p62 bra 	$L__BB1_93;
	ld.global.f32 	%f335, [%rd7];
	cvt.f64.f32 	%fd9, %f335;
	add.f64 	%fd10, %fd9, 0d3F1A36E2EB1C432D;
	cvt.rn.f32.f64 	%f336, %fd10;
	st.global.f32 	[%rd7], %f336;
$L__BB1_93:
	add.s32 	%r195, %r238, 5;
	ld.global.f32 	%f337, [%rd8+20];
	div.rn.f32 	%f338, %f337, %f387;
	st.global.f32 	[%rd8+20], %f338;
	setp.ne.s32 	%p63, %r235, %r195;
	@%p63 bra 	$L__BB1_95;
	ld.global.f32 	%f339, [%rd7];
	cvt.f64.f32 	%fd11, %f339;
	add.f64 	%fd12, %fd11, 0d3F1A36E2EB1C432D;
	cvt.rn.f32.f64 	%f340, %fd12;
	st.global.f32 	[%rd7], %f340;
$L__BB1_95:
	add.s32 	%r196, %r238, 6;
	ld.global.f32 	%f341, [%rd8+24];
	div.rn.f32 	%f342, %f341, %f387;
	st.global.f32 	[%rd8+24], %f342;
	setp.ne.s32 	%p64, %r235, %r196;
	@%p64 bra 	$L__BB1_97;
	ld.global.f32 	%f343, [%rd7];
	cvt.f64.f32 	%fd13, %f343;
	add.f64 	%fd14, %fd13, 0d3F1A36E2EB1C432D;
	cvt.rn.f32.f64 	%f344, %fd14;
	st.global.f32 	[%rd7], %f344;
$L__BB1_97:
	add.s32 	%r197, %r238, 7;
	ld.global.f32 	%f345, [%rd8+28];
	div.rn.f32 	%f346, %f345, %f387;
	st.global.f32 	[%rd8+28], %f346;
	setp.ne.s32 	%p65, %r235, %r197;
	@%p65 bra 	$L__BB1_99;
	ld.global.f32 	%f347, [%rd7];
	cvt.f64.f32 	%fd15, %f347;
	add.f64 	%fd16, %fd15, 0d3F1A36E2EB1C432D;
	cvt.rn.f32.f64 	%f348, %fd16;
	st.global.f32 	[%rd7], %f348;
$L__BB1_99:
	add.s32 	%r238, %r238, 8;
	add.s32 	%r237, %r237, 8;
	add.s32 	%r236, %r236, 8;
	setp.ne.s32 	%p66, %r238, %r94;
	mov.u32 	%r240, %r94;
	@%p66 bra 	$L__BB1_83;
$L__BB1_100:
	setp.eq.s32 	%p67, %r91, 0;
	@%p67 bra 	$L__BB1_121;
	setp.lt.u32 	%p68, %r92, 3;
	@%p68 bra 	$L__BB1_111;
	add.s32 	%r198, %r240, %r97;
	mul.wide.s32 	%rd142, %r198, 4;
	add.s64 	%rd9, %rd4, %rd142;
	ld.global.f32 	%f349, [%rd9];
	div.rn.f32 	%f350, %f349, %f387;
	st.global.f32 	[%rd9], %f350;
	setp.ne.s32 	%p69, %r235, %r240;
	@%p69 bra 	$L__BB1_104;
	ld.global.f32 	%f351, [%rd7];
	cvt.f64.f32 	%fd17, %f351;
	add.f64 	%fd18, %fd17, 0d3F1A36E2EB1C432D;
	cvt.rn.f32.f64 	%f352, %fd18;
	st.global.f32 	[%rd7], %f352;
$L__BB1_104:
	add.s32 	%r199, %r240, 1;
	ld.global.f32 	%f353, [%rd9+4];
	div.rn.f32 	%f354, %f353, %f387;
	st.global.f32 	[%rd9+4], %f354;
	setp.ne.s32 	%p70, %r235, %r199;
	@%p70 bra 	$L__BB1_106;
	ld.global.f32 	%f355, [%rd7];
	cvt.f64.f32 	%fd19, %f355;
	add.f64 	%fd20, %fd19, 0d3F1A36E2EB1C432D;
	cvt.rn.f32.f64 	%f356, %fd20;
	st.global.f32 	[%rd7], %f356;
$L__BB1_106:
	add.s32 	%r200, %r240, 2;
	ld.global.f32 	%f357, [%rd9+8];
	div.rn.f32 	%f358, %f357, %f387;
	st.global.f32 	[%rd9+8], %f358;
	setp.ne.s32 	%p71, %r235, %r200;
	@%p71 bra 	$L__BB1_108;
	ld.global.f32 	%f359, [%rd7];
	cvt.f64.f32 	%fd21, %f359;
	add.f64 	%fd22, %fd21, 0d3F1A36E2EB1C432D;
	cvt.rn.f32.f64 	%f360, %fd22;
	st.global.f32 	[%rd7], %f360;
$L__BB1_108:
	add.s32 	%r201, %r240, 3;
	ld.global.f32 	%f361, [%rd9+12];
	div.rn.f32 	%f362, %f361, %f387;
	st.global.f32 	[%rd9+12], %f362;
	setp.ne.s32 	%p72, %r235, %r201;
	@%p72 bra 	$L__BB1_110;
	ld.global.f32 	%f363, [%rd7];
	cvt.f64.f32 	%fd23, %f363;
	add.f64 	%fd24, %fd23, 0d3F1A36E2EB1C432D;
	cvt.rn.f32.f64 	%f364, %fd24;
	st.global.f32 	[%rd7], %f364;
$L__BB1_110:
	add.s32 	%r240, %r240, 4;
$L__BB1_111:
	setp.eq.s32 	%p73, %r93, 0;
	@%p73 bra 	$L__BB1_121;
	setp.eq.s32 	%p74, %r93, 1;
	@%p74 bra 	$L__BB1_118;
	add.s32 	%r202, %r240, %r97;
	mul.wide.s32 	%rd143, %r202, 4;
	add.s64 	%rd10, %rd4, %rd143;
	ld.global.f32 	%f365, [%rd10];
	div.rn.f32 	%f366, %f365, %f387;
	st.global.f32 	[%rd10], %f366;
	setp.ne.s32 	%p75, %r235, %r240;
	@%p75 bra 	$L__BB1_115;
	ld.global.f32 	%f367, [%rd7];
	cvt.f64.f32 	%fd25, %f367;
	add.f64 	%fd26, %fd25, 0d3F1A36E2EB1C432D;
	cvt.rn.f32.f64 	%f368, %fd26;
	st.global.f32 	[%rd7], %f368;
$L__BB1_115:
	add.s32 	%r203, %r240, 1;
	ld.global.f32 	%f369, [%rd10+4];
	div.rn.f32 	%f370, %f369, %f387;
	st.global.f32 	[%rd10+4], %f370;
	setp.ne.s32 	%p76, %r235, %r203;
	@%p76 bra 	$L__BB1_117;
	ld.global.f32 	%f371, [%rd7];
	cvt.f64.f32 	%fd27, %f371;
	add.f64 	%fd28, %fd27, 0d3F1A36E2EB1C432D;
	cvt.rn.f32.f64 	%f372, %fd28;
	st.global.f32 	[%rd7], %f372;
$L__BB1_117:
	add.s32 	%r240, %r240, 2;
$L__BB1_118:
	setp.eq.s32 	%p77, %r95, 0;
	@%p77 bra 	$L__BB1_121;
	add.s32 	%r204, %r240, %r97;
	mul.wide.s32 	%rd144, %r204, 4;
	add.s64 	%rd145, %rd4, %rd144;
	ld.global.f32 	%f373, [%rd145];
	div.rn.f32 	%f374, %f373, %f387;
	st.global.f32 	[%rd145], %f374;
	setp.ne.s32 	%p78, %r235, %r240;
	@%p78 bra 	$L__BB1_121;
	ld.global.f32 	%f375, [%rd7];
	cvt.f64.f32 	%fd29, %f375;
	add.f64 	%fd30, %fd29, 0d3F1A36E2EB1C432D;
	cvt.rn.f32.f64 	%f376, %fd30;
	st.global.f32 	[%rd7], %f376;
$L__BB1_121:
	add.s32 	%r235, %r235, 1;
	setp.ne.s32 	%p79, %r235, %r111;
	@%p79 bra 	$L__BB1_81;
$L__BB1_122:
	ld.param.u64 	%rd149, [_Z5mStepPKfS0_PfS1_S1_iii_param_4];
	cvt.rn.f32.s32 	%f377, %r113;
	div.rn.f32 	%f378, %f387, %f377;
	cvta.to.global.u64 	%rd146, %rd149;
	mul.wide.s32 	%rd147, %r1, 4;
	add.s64 	%rd148, %rd146, %rd147;
	st.global.f32 	[%rd148], %f378;
$L__BB1_123:
	ret;

}


// ===== COMPILED SASS (sm_100) =====

	.target	sm_100

	.elftype	@"ET_EXEC"


//--------------------- .note.nv.tkinfo           --------------------------
	.section	.note.nv.tkinfo,"",@"SHT_NOTE"
	.sectionflags	@"SHF_NOTE_NV_TKINFO"
	.tkinfo
        /*0018*/ 	.word	0x00000002
        /*0030*/ 	.string	""
        /*0030*/ 	.string	"ptxas"
        /*0030*/ 	.string	"Cuda compilation tools, release 13.0, V13.0.88"
        /*0030*/ 	.string	"Build cuda_13.0.r13.0/compiler.36424714_0"
        /*0030*/ 	.string	"-arch sm_100 -m 64 "



//--------------------- .note.nv.cuinfo           --------------------------
	.section	.note.nv.cuinfo,"",@"SHT_NOTE"
	.sectionflags	@"SHF_NOTE_NV_CUINFO"
        /*0018*/ 	.short	0x0002
        /*001a*/ 	.short	0x0064
        /*001c*/ 	.short	0x0082
	.zero		2


//--------------------- .nv.info                  --------------------------
	.section	.nv.info,"",@"SHT_CUDA_INFO"
	.align	4


	//----- nvinfo : EIATTR_REGCOUNT
	.align		4
        /*0000*/ 	.byte	0x04, 0x2f
        /*0002*/ 	.short	(.L_1 - .L_0)
	.align		4
.L_0:
        /*0004*/ 	.word	index@(_Z23computeResponsibilitiesPKfS0_S0_S0_S0_Pfiii)
        /*0008*/ 	.word	0x00000021


	//----- nvinfo : EIATTR_FRAME_SIZE
	.align		4
.L_1:
        /*000c*/ 	.byte	0x04, 0x11
        /*000e*/ 	.short	(.L_3 - .L_2)
	.align		4
.L_2:
        /*0010*/ 	.word	index@($__internal_2_$__cuda_sm3x_div_rn_noftz_f32_slowpath)
        /*0014*/ 	.word	0x00000100


	//----- nvinfo : EIATTR_FRAME_SIZE
	.align		4
.L_3:
        /*0018*/ 	.byte	0x04, 0x11
        /*001a*/ 	.short	(.L_5 - .L_4)
	.align		4
.L_4:
        /*001c*/ 	.word	index@($__internal_1_$__cuda_sm20_sqrt_rn_f32_slowpath)
        /*0020*/ 	.word	0x00000100


	//----- nvinfo : EIATTR_FRAME_SIZE
	.align		4
.L_5:
        /*0024*/ 	.byte	0x04, 0x11
        /*0026*/ 	.short	(.L_7 - .L_6)
	.align		4
.L_6:
        /*0028*/ 	.word	index@(_Z23computeResponsibilitiesPKfS0_S0_S0_S0_Pfiii)
        /*002c*/ 	.word	0x00000100


	//----- nvinfo : EIATTR_REGCOUNT
	.align		4
.L_7:
        /*0030*/ 	.byte	0x04, 0x2f
        /*0032*/ 	.short	(.L_9 - .L_8)
	.align		4
.L_8:
        /*0034*/ 	.word	index@(_Z5mStepPKfS0_PfS1_S1_iii)
        /*0038*/ 	.word	0x00000020


	//----- nvinfo : EIATTR_FRAME_SIZE
	.align		4
.L_9:
        /*003c*/ 	.byte	0x04, 0x11
        /*003e*/ 	.short	(.L_11 - .L_10)
	.align		4
.L_10:
        /*0040*/ 	.word	index@($__internal_0_$__cuda_sm3x_div_rn_noftz_f32_slowpath)
        /*0044*/ 	.word	0x00000000


	//----- nvinfo : EIATTR_FRAME_SIZE
	.align		4
.L_11:
        /*0048*/ 	.byte	0x04, 0x11
        /*004a*/ 	.short	(.L_13 - .L_12)
	.align		4
.L_12:
        /*004c*/ 	.word	index@(_Z5mStepPKfS0_PfS1_S1_iii)
        /*0050*/ 	.word	0x00000000


	//----- nvinfo : EIATTR_MIN_STACK_SIZE
	.align		4
.L_13:
        /*0054*/ 	.byte	0x04, 0x12
        /*0056*/ 	.short	(.L_15 - .L_14)
	.align		4
.L_14:
        /*0058*/ 	.word	index@(_Z5mStepPKfS0_PfS1_S1_iii)
        /*005c*/ 	.word	0x00000000


	//----- nvinfo : EIATTR_MIN_STACK_SIZE
	.align		4
.L_15:
        /*0060*/ 	.byte	0x04, 0x12
        /*0062*/ 	.short	(.L_17 - .L_16)
	.align		4
.L_16:
        /*0064*/ 	.word	index@(_Z23computeResponsibilitiesPKfS0_S0_S0_S0_Pfiii)
        /*0068*/ 	.word	0x00000100
.L_17:


//--------------------- .nv.compat                --------------------------
	.section	.nv.compat,"",@"SHT_CUDA_COMPAT_INFO"
	.align	4
        /*0000*/ 	.byte	0x02, 0x09, 0x00, 0x00, 0x02, 0x02, 0x01, 0x00, 0x02, 0x05, 0x05, 0x00, 0x03, 0x07, 0x01, 0x01
        /*0010*/ 	.byte	0x02, 0x03, 0x00, 0x00, 0x02, 0x06, 0x01, 0x00, 0x04, 0x0b, 0x08, 0x00, 0x01, 0x00, 0x00, 0x00
        /*0020*/ 	.byte	0x00, 0x00, 0x00, 0x00


//--------------------- .nv.info._Z5mStepPKfS0_PfS1_S1_iii --------------------------
	.section	.nv.info._Z5mStepPKfS0_PfS1_S1_iii,"",@"SHT_CUDA_INFO"
	.sectionflags	@""
	.align	4


	//----- nvinfo : EIATTR_CUDA_API_VERSION
	.align		4
        /*0000*/ 	.byte	0x04, 0x37
        /*0002*/ 	.short	(.L_19 - .L_18)
.L_18:
        /*0004*/ 	.word	0x00000082


	//----- nvinfo : EIATTR_KPARAM_INFO
	.align		4
.L_19:
        /*0008*/ 	.byte	0x04, 0x17
        /*000a*/ 	.short	(.L_21 - .L_20)
.L_20:
        /*000c*/ 	.word	0x00000000
        /*0010*/ 	.short	0x0007
        /*0012*/ 	.short	0x0030
        /*0014*/ 	.byte	0x00, 0xf0, 0x11, 0x00


	//----- nvinfo : EIATTR_KPARAM_INFO
	.align		4
.L_21:
        /*0018*/ 	.byte	0x04, 0x17
        /*001a*/ 	.short	(.L_23 - .L_22)
.L_22:
        /*001c*/ 	.word	0x00000000
        /*0020*/ 	.short	0x0006
        /*0022*/ 	.short	0x002c
        /*0024*/ 	.byte	0x00, 0xf0, 0x11, 0x00


	//----- nvinfo : EIATTR_KPARAM_INFO
	.align		4
.L_23:
        /*0028*/ 	.byte	0x04, 0x17
        /*002a*/ 	.short	(.L_25 - .L_24)
.L_24:
        /*002c*/ 	.word	0x00000000
        /*0030*/ 	.short	0x0005
        /*0032*/ 	.short	0x0028
        /*0034*/ 	.byte	0x00, 0xf0, 0x11, 0x00


	//----- nvinfo : EIATTR_KPARAM_INFO
	.align		4
.L_25:
        /*0038*/ 	.byte	0x04, 0x17
        /*003a*/ 	.short	(.L_27 - .L_26)
.L_26:
        /*003c*/ 	.word	0x00000000
        /*0040*/ 	.short	0x0004
        /*0042*/ 	.short	0x0020
        /*0044*/ 	.byte	0x00, 0xf5, 0x21, 0x00


	//----- nvinfo : EIATTR_KPARAM_INFO
	.align		4
.L_27:
        /*0048*/ 	.byte	0x04, 0x17
        /*004a*/ 	.short	(.L_29 - .L_28)
.L_28:
        /*004c*/ 	.word	0x00000000
        /*0050*/ 	.short	0x0003
        /*0052*/ 	.short	0x0018
        /*0054*/ 	.byte	0x00, 0xf5, 0x21, 0x00


	//----- nvinfo : EIATTR_KPARAM_INFO
	.align		4
.L_29:
        /*0058*/ 	.byte	0x04, 0x17
        /*005a*/ 	.short	(.L_31 - .L_30)
.L_30:
        /*005c*/ 	.word	0x00000000
        /*0060*/ 	.short	0x0002
        /*0062*/ 	.short	0x0010
        /*0064*/ 	.byte	0x00, 0xf5, 0x21, 0x00


	//----- nvinfo : EIATTR_KPARAM_INFO
	.align		4
.L_31:
        /*0068*/ 	.byte	0x04, 0x17
        /*006a*/ 	.short	(.L_33 - .L_32)
.L_32:
        /*006c*/ 	.word	0x00000000
        /*0070*/ 	.short	0x0001
        /*0072*/ 	.short	0x0008
        /*0074*/ 	.byte	0x00, 0xf5, 0x21, 0x00


	//----- nvinfo : EIATTR_KPARAM_INFO
	.align		4
.L_33:
        /*0078*/ 	.byte	0x04, 0x17
        /*007a*/ 	.short	(.L_35 - .L_34)
.L_34:
        /*007c*/ 	.word	0x00000000
        /*0080*/ 	.short	0x0000
        /*0082*/ 	.short	0x0000
        /*0084*/ 	.byte	0x00, 0xf5, 0x21, 0x00


	//----- nvinfo : EIATTR_SPARSE_MMA_MASK
	.align		4
.L_35:
        /*0088*/ 	.byte	0x03, 0x50
        /*008a*/ 	.short	0x0000


	//----- nvinfo : EIATTR_MAXREG_COUNT
	.align		4
        /*008c*/ 	.byte	0x03, 0x1b
        /*008e*/ 	.short	0x00ff


	//----- nvinfo : EIATTR_MERCURY_ISA_VERSION
	.align		4
        /*0090*/ 	.byte	0x03, 0x5f
        /*0092*/ 	.short	0x0101


	//----- nvinfo : EIATTR_VRC_CTA_INIT_COUNT
	.align		4
        /*0094*/ 	.byte	0x02, 0x4a
	.zero		1
	.zero		1


	//----- nvinfo : EIATTR_EXIT_INSTR_OFFSETS
	.align		4
        /*0098*/ 	.byte	0x04, 0x1c
        /*009a*/ 	.short	(.L_37 - .L_36)


	//   ....[0]....
.L_36:
        /*009c*/ 	.word	0x00000070


	//   ....[1]....
        /*00a0*/ 	.word	0x00005eb0


	//----- nvinfo : EIATTR_CRS_STACK_SIZE
	.align		4
.L_37:
        /*00a4*/ 	.byte	0x04, 0x1e
        /*00a6*/ 	.short	(.L_39 - .L_38)
.L_38:
        /*00a8*/ 	.word	0x00000000


	//----- nvinfo : EIATTR_CBANK_PARAM_SIZE
	.align		4
.L_39:
        /*00ac*/ 	.byte	0x03, 0x19
        /*00ae*/ 	.short	0x0034


	//----- nvinfo : EIATTR_PARAM_CBANK
	.align		4
        /*00b0*/ 	.byte	0x04, 0x0a
        /*00b2*/ 	.short	(.L_41 - .L_40)
	.align		4
.L_40:
        /*00b4*/ 	.word	index@(.nv.constant0._Z5mStepPKfS0_PfS1_S1_iii)
        /*00b8*/ 	.short	0x0380
        /*00ba*/ 	.short	0x0034


	//----- nvinfo : EIATTR_SW_WAR
	.align		4
.L_41:
        /*00bc*/ 	.byte	0x04, 0x36
        /*00be*/ 	.short	(.L_43 - .L_42)
.L_42:
        /*00c0*/ 	.word	0x00000008
.L_43:


//--------------------- .nv.info._Z23computeResponsibilitiesPKfS0_S0_S0_S0_Pfiii --------------------------
	.section	.nv.info._Z23computeResponsibilitiesPKfS0_S0_S0_S0_Pfiii,"",@"SHT_CUDA_INFO"
	.sectionflags	@""
	.align	4


	//----- nvinfo : EIATTR_CUDA_API_VERSION
	.align		4
        /*0000*/ 	.byte	0x04, 0x37
        /*0002*/ 	.short	(.L_45 - .L_44)
.L_44:
        /*0004*/ 	.word	0x00000082


	//----- nvinfo : EIATTR_KPARAM_INFO
	.align		4
.L_45:
        /*0008*/ 	.byte	0x04, 0x17
        /*000a*/ 	.short	(.L_47 - .L_46)
.L_46:
        /*000c*/ 	.word	0x00000000
        /*0010*/ 	.short	0x0008
        /*0012*/ 	.short	0x0038
        /*0014*/ 	.byte	0x00, 0xf0, 0x11, 0x00


	//----- nvinfo : EIATTR_KPARAM_INFO
	.align		4
.L_47:
        /*0018*/ 	.byte	0x04, 0x17
        /*001a*/ 	.short	(.L_49 - .L_48)
.L_48:
        /*001c*/ 	.word	0x00000000
        /*0020*/ 	.short	0x0007
        /*0022*/ 	.short	0x0034
        /*0024*/ 	.byte	0x00, 0xf0, 0x11, 0x00


	//----- nvinfo : EIATTR_KPARAM_INFO
	.align		4
.L_49:
        /*0028*/ 	.byte	0x04, 0x17
        /*002a*/ 	.short	(.L_51 - .L_50)
.L_50:
        /*002c*/ 	.word	0x00000000
        /*0030*/ 	.short	0x0006
        /*0032*/ 	.short	0x0030
        /*0034*/ 	.byte	0x00, 0xf0, 0x11, 0x00


	//----- nvinfo : EIATTR_KPARAM_INFO
	.align		4
.L_51:
        /*0038*/ 	.byte	0x04, 0x17
        /*003a*/ 	.short	(.L_53 - .L_52)
.L_52:
        /*003c*/ 	.word	0x00000000
        /*0040*/ 	.short	0x0005
        /*0042*/ 	.short	0x0028
        /*0044*/ 	.byte	0x00, 0xf5, 0x21, 0x00


	//----- nvinfo : EIATTR_KPARAM_INFO
	.align		4
.L_53:
        /*0048*/ 	.byte	0x04, 0x17
        /*004a*/ 	.short	(.L_55 - .L_54)
.L_54:
        /*004c*/ 	.word	0x00000000
        /*0050*/ 	.short	0x0004
        /*0052*/ 	.short	0x0020
        /*0054*/ 	.byte	0x00, 0xf5, 0x21, 0x00


	//----- nvinfo : EIATTR_KPARAM_INFO
	.align		4
.L_55:
        /*0058*/ 	.byte	0x04, 0x17
        /*005a*/ 	.short	(.L_57 - .L_56)
.L_56:
        /*005c*/ 	.word	0x00000000
        /*0060*/ 	.short	0x0003
        /*0062*/ 	.short	0x0018
        /*0064*/ 	.byte	0x00, 0xf5, 0x21, 0x00


	//----- nvinfo : EIATTR_KPARAM_INFO
	.align		4
.L_57:
        /*0068*/ 	.byte	0x04, 0x17
        /*006a*/ 	.short	(.L_59 - .L_58)
.L_58:
        /*006c*/ 	.word	0x00000000
        /*0070*/ 	.short	0x0002
        /*0072*/ 	.short	0x0010
        /*0074*/ 	.byte	0x00, 0xf5, 0x21, 0x00


	//----- nvinfo : EIATTR_KPARAM_INFO
	.align		4
.L_59:
        /*0078*/ 	.byte	0x04, 0x17
        /*007a*/ 	.short	(.L_61 - .L_60)
.L_60:
        /*007c*/ 	.word	0x00000000
        /*0080*/ 	.short	0x0001
        /*0082*/ 	.short	0x0008
        /*0084*/ 	.byte	0x00, 0xf5, 0x21, 0x00


	//----- nvinfo : EIATTR_KPARAM_INFO
	.align		4
.L_61:
        /*0088*/ 	.byte	0x04, 0x17
        /*008a*/ 	.short	(.L_63 - .L_62)
.L_62:
        /*008c*/ 	.word	0x00000000
        /*0090*/ 	.short	0x0000
        /*0092*/ 	.short	0x0000
        /*0094*/ 	.byte	0x00, 0xf5, 0x21, 0x00


	//----- nvinfo : EIATTR_SPARSE_MMA_MASK
	.align		4
.L_63:
        /*0098*/ 	.byte	0x03, 0x50
        /*009a*/ 	.short	0x0000


	//----- nvinfo : EIATTR_MAXREG_COUNT
	.align		4
        /*009c*/ 	.byte	0x03, 0x1b
        /*009e*/ 	.short	0x00ff


	//----- nvinfo : EIATTR_MERCURY_ISA_VERSION
	.align		4
        /*00a0*/ 	.byte	0x03, 0x5f
        /*00a2*/ 	.short	0x0101


	//----- nvinfo : EIATTR_VRC_CTA_INIT_COUNT
	.align		4
        /*00a4*/ 	.byte	0x02, 0x4a
	.zero		1
	.zero		1


	//----- nvinfo : EIATTR_EXIT_INSTR_OFFSETS
	.align		4
        /*00a8*/ 	.byte	0x04, 0x1c
        /*00aa*/ 	.short	(.L_65 - .L_64)


	//   ....[0]....
.L_64:
        /*00ac*/ 	.word	0x00000090


	//   ....[1]....
        /*00b0*/ 	.word	0x000002c0


	//   ....[2]....
        /*00b4*/ 	.word	0x000034f0


	//   ....[3]....
        /*00b8*/ 	.word	0x00006000


	//   ....[4]....
        /*00bc*/ 	.word	0x00008b80


	//----- nvinfo : EIATTR_CRS_STACK_SIZE
	.align		4
.L_65:
        /*00c0*/ 	.byte	0x04, 0x1e
        /*00c2*/ 	.short	(.L_67 - .L_66)
.L_66:
        /*00c4*/ 	.word	0x00000000


	//----- nvinfo : EIATTR_CBANK_PARAM_SIZE
	.align		4
.L_67:
        /*00c8*/ 	.byte	0x03, 0x19
        /*00ca*/ 	.short	0x003c


	//----- nvinfo : EIATTR_PARAM_CBANK
	.align		4
        /*00cc*/ 	.byte	0x04, 0x0a
        /*00ce*/ 	.short	(.L_69 - .L_68)
	.align		4
.L_68:
        /*00d0*/ 	.word	index@(.nv.constant0._Z23computeResponsibilitiesPKfS0_S0_S0_S0_Pfiii)
        /*00d4*/ 	.short	0x0380
        /*00d6*/ 	.short	0x003c


	//----- nvinfo : EIATTR_SW_WAR
	.align		4
.L_69:
        /*00d8*/ 	.byte	0x04, 0x36
        /*00da*/ 	.short	(.L_71 - .L_70)
.L_70:
        /*00dc*/ 	.word	0x00000008
.L_71:


//--------------------- .nv.callgraph             --------------------------
	.section	.nv.callgraph,"",@"SHT_CUDA_CALLGRAPH"
	.align	4
	.sectionentsize	8
	.align		4
        /*0000*/ 	.word	0x00000000
	.align		4
        /*0004*/ 	.word	0xffffffff
	.align		4
        /*0008*/ 	.word	0x00000000
	.align		4
        /*000c*/ 	.word	0xfffffffe
	.align		4
        /*0010*/ 	.word	0x00000000
	.align		4
        /*0014*/ 	.word	0xfffffffd
	.align		4
        /*0018*/ 	.word	0x00000000
	.align		4
        /*001c*/ 	.word	0xfffffffc


//--------------------- .text._Z5mStepPKfS0_PfS1_S1_iii --------------------------
	.section	.text._Z5mStepPKfS0_PfS1_S1_iii,"ax",@progbits
	.align	128
        .global         _Z5mStepPKfS0_PfS1_S1_iii
        .type           _Z5mStepPKfS0_PfS1_S1_iii,@function
        .size           _Z5mStepPKfS0_PfS1_S1_iii,(.L_x_500 - _Z5mStepPKfS0_PfS1_S1_iii)
        .other          _Z5mStepPKfS0_PfS1_S1_iii,@"STO_CUDA_ENTRY STV_DEFAULT"
_Z5mStepPKfS0_PfS1_S1_iii:
.text._Z5mStepPKfS0_PfS1_S1_iii:
[----:B------:R-:W-:Y:S01]  /*0000*/  LDC R1, c[0x0][0x37c] ;  /* 0x0000df00ff017b82 */ /* 0x000fe20000000800 */
[----:B------:R-:W0:Y:S07]  /*0010*/  S2R R0, SR_TID.X ;  /* 0x0000000000007919 */ /* 0x000e2e0000002100 */
[----:B------:R-:W0:Y:S08]  /*0020*/  S2UR UR4, SR_CTAID.X ;  /* 0x00000000000479c3 */ /* 0x000e300000002500 */
[----:B------:R-:W0:Y:S08]  /*0030*/  LDC R11, c[0x0][0x360] ;  /* 0x0000d800ff0b7b82 */ /* 0x000e300000000800 */
[----:B------:R-:W1:Y:S01]  /*0040*/  LDC R9, c[0x0][0x3ac] ;  /* 0x0000eb00ff097b82 */ /* 0x000e620000000800 */
[----:B0-----:R-:W-:-:S05]  /*0050*/  IMAD R11, R11, UR4, R0 ;  /* 0x000000040b0b7c24 */ /* 0x001fca000f8e0200 */
[----:B-1----:R-:W-:-:S13]  /*0060*/  ISETP.GE.AND P0, PT, R11, R9, PT ;  /* 0x000000090b00720c */ /* 0x002fda0003f06270 */
[----:B------:R-:W-:Y:S05]  /*0070*/  @P0 EXIT ;  /* 0x000000000000094d */ /* 0x000fea0003800000 */
[----:B------:R-:W0:Y:S01]  /*0080*/  LDCU UR4, c[0x0][0x3a8] ;  /* 0x00007500ff0477ac */ /* 0x000e220008000800 */
[----:B------:R-:W1:Y:S01]  /*0090*/  LDCU.64 UR8, c[0x0][0x358] ;  /* 0x00006b00ff0877ac */ /* 0x000e620008000a00 */
[----:B0-----:R-:W-:-:S04]  /*00a0*/  MOV R8, UR4 ;  /* 0x0000000400087c02 */ /* 0x001fc80008000f00 */
[C---:B------:R-:W-:Y:S02]  /*00b0*/  ISETP.GE.AND P0, PT, R8.reuse, 0x1, PT ;  /* 0x000000010800780c */ /* 0x040fe40003f06270 */
[----:B------:R-:W-:-:S11]  /*00c0*/  IADD3 R14, PT, PT, R8, -0x1, RZ ;  /* 0xffffffff080e7810 */ /* 0x000fd60007ffe0ff */
[----:B-1----:R-:W-:Y:S05]  /*00d0*/  @!P0 BRA `(.L_x_0) ;  /* 0x0000000000c08947 */ /* 0x002fea0003800000 */
[----:B------:R-:W-:Y:S01]  /*00e0*/  ISETP.GE.U32.AND P1, PT, R14, 0x7, PT ;  /* 0x000000070e00780c */ /* 0x000fe20003f26070 */
[----:B------:R-:W-:Y:S01]  /*00f0*/  HFMA2 R0, -RZ, RZ, 0, 0 ;  /* 0x00000000ff007431 */ /* 0x000fe200000001ff */
[----:B------:R-:W-:-:S04]  /*0100*/  LOP3.LUT R6, R8, 0x7, RZ, 0xc0, !PT ;  /* 0x0000000708067812 */ /* 0x000fc800078ec0ff */
[----:B------:R-:W-:-:S07]  /*0110*/  ISETP.NE.AND P2, PT, R6, RZ, PT ;  /* 0x000000ff0600720c */ /* 0x000fce0003f45270 */
[----:B------:R-:W-:Y:S06]  /*0120*/  @!P1 BRA `(.L_x_1) ;  /* 0x0000000000409947 */ /* 0x000fec0003800000 */
[----:B------:R-:W0:Y:S01]  /*0130*/  LDC.64 R4, c[0x0][0x390] ;  /* 0x0000e400ff047b82 */ /* 0x000e220000000a00 */
[----:B------:R-:W-:Y:S01]  /*0140*/  LOP3.LUT R0, R8, 0x7ffffff8, RZ, 0xc0, !PT ;  /* 0x7ffffff808007812 */ /* 0x000fe200078ec0ff */
[----:B------:R-:W-:-:S06]  /*0150*/  UMOV UR4, URZ ;  /* 0x000000ff00047c82 */ /* 0x000fcc0008000000 */
.L_x_2:
[----:B-1----:R-:W-:Y:S01]  /*0160*/  IMAD R3, R11, R8, UR4 ;  /* 0x000000040b037e24 */ /* 0x002fe2000f8e0208 */
[----:B------:R-:W-:-:S03]  /*0170*/  UIADD3 UR4, UPT, UPT, UR4, 0x8, URZ ;  /* 0x0000000804047890 */ /* 0x000fc6000fffe0ff */
[----:B0-----:R-:W-:-:S03]  /*0180*/  IMAD.WIDE R2, R3, 0x4, R4 ;  /* 0x0000000403027825 */ /* 0x001fc600078e0204 */
[----:B------:R-:W-:Y:S02]  /*0190*/  ISETP.NE.AND P1, PT, R0, UR4, PT ;  /* 0x0000000400007c0c */ /* 0x000fe4000bf25270 */
[----:B------:R1:W-:Y:S04]  /*01a0*/  STG.E desc[UR8][R2.64], RZ ;  /* 0x000000ff02007986 */ /* 0x0003e8000c101908 */
[----:B------:R1:W-:Y:S04]  /*01b0*/  STG.E desc[UR8][R2.64+0x4], RZ ;  /* 0x000004ff02007986 */ /* 0x0003e8000c101908 */
[----:B------:R1:W-:Y:S04]  /*01c0*/  STG.E desc[UR8][R2.64+0x8], RZ ;  /* 0x000008ff02007986 */ /* 0x0003e8000c101908 */
[----:B------:R1:W-:Y:S04]  /*01d0*/  STG.E desc[UR8][R2.64+0xc], RZ ;  /* 0x00000cff02007986 */ /* 0x0003e8000c101908 */
[----:B------:R1:W-:Y:S04]  /*01e0*/  STG.E desc[UR8][R2.64+0x10], RZ ;  /* 0x000010ff02007986 */ /* 0x0003e8000c101908 */
[----:B------:R1:W-:Y:S04]  /*01f0*/  STG.E desc[UR8][R2.64+0x14], RZ ;  /* 0x000014ff02007986 */ /* 0x0003e8000c101908 */
[----:B------:R1:W-:Y:S04]  /*0200*/  STG.E desc[UR8][R2.64+0x18], RZ ;  /* 0x000018ff02007986 */ /* 0x0003e8000c101908 */
[----:B------:R1:W-:Y:S01]  /*0210*/  STG.E desc[UR8][R2.64+0x1c], RZ ;  /* 0x00001cff02007986 */ /* 0x0003e2000c101908 */
[----:B------:R-:W-:Y:S05]  /*0220*/  @P1 BRA `(.L_x_2) ;  /* 0xfffffffc00cc1947 */ /* 0x000fea000383ffff */
.L_x_1:
[----:B------:R-:W-:Y:S05]  /*0230*/  @!P2 BRA `(.L_x_0) ;  /* 0x000000000068a947 */ /* 0x000fea0003800000 */
[----:B------:R-:W-:Y:S02]  /*0240*/  ISETP.GE.U32.AND P1, PT, R6, 0x4, PT ;  /* 0x000000040600780c */ /* 0x000fe40003f26070 */
[----:B------:R-:W-:-:S04]  /*0250*/  LOP3.LUT R4, R8, 0x3, RZ, 0xc0, !PT ;  /* 0x0000000308047812 */ /* 0x000fc800078ec0ff */
[----:B------:R-:W-:-:S07]  /*0260*/  ISETP.NE.AND P2, PT, R4, RZ, PT ;  /* 0x000000ff0400720c */ /* 0x000fce0003f45270 */
[----:B------:R-:W-:Y:S06]  /*0270*/  @!P1 BRA `(.L_x_3) ;  /* 0x0000000000209947 */ /* 0x000fec0003800000 */
[----:B-1----:R-:W0:Y:S01]  /*0280*/  LDC.64 R2, c[0x0][0x390] ;  /* 0x0000e400ff027b82 */ /* 0x002e220000000a00 */
[----:B------:R-:W-:Y:S01]  /*0290*/  IMAD R5, R11, R8, R0 ;  /* 0x000000080b057224 */ /* 0x000fe200078e0200 */
[----:B------:R-:W-:-:S03]  /*02a0*/  IADD3 R0, PT, PT, R0, 0x4, RZ ;  /* 0x0000000400007810 */ /* 0x000fc60007ffe0ff */
[----:B0-----:R-:W-:-:S05]  /*02b0*/  IMAD.WIDE R2, R5, 0x4, R2 ;  /* 0x0000000405027825 */ /* 0x001fca00078e0202 */
[----:B------:R0:W-:Y:S04]  /*02c0*/  STG.E desc[UR8][R2.64], RZ ;  /* 0x000000ff02007986 */ /* 0x0001e8000c101908 */
[----:B------:R0:W-:Y:S04]  /*02d0*/  STG.E desc[UR8][R2.64+0x4], RZ ;  /* 0x000004ff02007986 */ /* 0x0001e8000c101908 */
[----:B------:R0:W-:Y:S04]  /*02e0*/  STG.E desc[UR8][R2.64+0x8], RZ ;  /* 0x000008ff02007986 */ /* 0x0001e8000c101908 */
[----:B------:R0:W-:Y:S02]  /*02f0*/  STG.E desc[UR8][R2.64+0xc], RZ ;  /* 0x00000cff02007986 */ /* 0x0001e4000c101908 */
.L_x_3:
[----:B------:R-:W-:Y:S05]  /*0300*/  @!P2 BRA `(.L_x_0) ;  /* 0x000000000034a947 */ /* 0x000fea0003800000 */
[----:B01----:R-:W-:Y:S02]  /*0310*/  LOP3.LUT R2, R8, 0x1, RZ, 0xc0, !PT ;  /* 0x0000000108027812 */ /* 0x003fe400078ec0ff */
[----:B------:R-:W-:Y:S02]  /*0320*/  ISETP.NE.AND P1, PT, R4, 0x1, PT ;  /* 0x000000010400780c */ /* 0x000fe40003f25270 */
[----:B------:R-:W-:-:S11]  /*0330*/  ISETP.NE.U32.AND P2, PT, R2, 0x1, PT ;  /* 0x000000010200780c */ /* 0x000fd60003f45070 */
[----:B------:R-:W0:Y:S01]  /*0340*/  @P1 LDC.64 R2, c[0x0][0x390] ;  /* 0x0000e400ff021b82 */ /* 0x000e220000000a00 */
[----:B------:R-:W-:Y:S01]  /*0350*/  @P1 IMAD R5, R11, R8, R0 ;  /* 0x000000080b051224 */ /* 0x000fe200078e0200 */
[----:B------:R-:W-:-:S05]  /*0360*/  @P1 IADD3 R0, PT, PT, R0, 0x2, RZ ;  /* 0x0000000200001810 */ /* 0x000fca0007ffe0ff */
[----:B------:R-:W-:Y:S01]  /*0370*/  @!P2 IMAD R13, R11, R8, R0 ;  /* 0x000000080b0da224 */ /* 0x000fe200078e0200 */
[----:B------:R-:W1:Y:S01]  /*0380*/  @!P2 LDC.64 R6, c[0x0][0x390] ;  /* 0x0000e400ff06ab82 */ /* 0x000e620000000a00 */
[----:B0-----:R-:W-:-:S05]  /*0390*/  @P1 IMAD.WIDE R4, R5, 0x4, R2 ;  /* 0x0000000405041825 */ /* 0x001fca00078e0202 */
[----:B------:R2:W-:Y:S01]  /*03a0*/  @P1 STG.E desc[UR8][R4.64], RZ ;  /* 0x000000ff04001986 */ /* 0x0005e2000c101908 */
[----:B-1----:R-:W-:-:S03]  /*03b0*/  @!P2 IMAD.WIDE R2, R13, 0x4, R6 ;  /* 0x000000040d02a825 */ /* 0x002fc600078e0206 */
[----:B------:R2:W-:Y:S04]  /*03c0*/  @P1 STG.E desc[UR8][R4.64+0x4], RZ ;  /* 0x000004ff04001986 */ /* 0x0005e8000c101908 */
[----:B------:R2:W-:Y:S02]  /*03d0*/  @!P2 STG.E desc[UR8][R2.64], RZ ;  /* 0x000000ff0200a986 */ /* 0x0005e4000c101908 */
.L_x_0:
[----:B------:R-:W3:Y:S01]  /*03e0*/  LDCU UR6, c[0x0][0x3b0] ;  /* 0x00007600ff0677ac */ /* 0x000ee20008000800 */
[----:B------:R-:W-:Y:S01]  /*03f0*/  MOV R10, RZ ;  /* 0x000000ff000a7202 */ /* 0x000fe20000000f00 */
[----:B---3--:R-:W-:-:S09]  /*0400*/  UISETP.GE.AND UP0, UPT, UR6, 0x1, UPT ;  /* 0x000000010600788c */ /* 0x008fd2000bf06270 */
[----:B------:R-:W-:Y:S05]  /*0410*/  BRA.U !UP0, `(.L_x_4) ;  /* 0x0000001108087547 */ /* 0x000fea000b800000 */
[----:B------:R-:W-:Y:S05]  /*0420*/  @!P0 BRA `(.L_x_5) ;  /* 0x0000000800108947 */ /* 0x000fea0003800000 */
[C---:B------:R-:W-:Y:S01]  /*0430*/  LOP3.LUT R15, R8.reuse, 0x7, RZ, 0xc0, !PT ;  /* 0x00000007080f7812 */ /* 0x040fe200078ec0ff */
[----:B------:R-:W-:Y:S01]  /*0440*/  HFMA2 R10, -RZ, RZ, 0, 0 ;  /* 0x00000000ff0a7431 */ /* 0x000fe200000001ff */
[----:B------:R-:W-:Y:S01]  /*0450*/  LOP3.LUT R16, R8, 0x3, RZ, 0xc0, !PT ;  /* 0x0000000308107812 */ /* 0x000fe200078ec0ff */
[----:B------:R-:W-:Y:S01]  /*0460*/  UMOV UR4, URZ ;  /* 0x000000ff00047c82 */ /* 0x000fe20008000000 */
[----:B------:R-:W-:-:S04]  /*0470*/  IADD3 R0, PT, PT, R15, -0x1, RZ ;  /* 0xffffffff0f007810 */ /* 0x000fc80007ffe0ff */
[----:B------:R-:W-:Y:S02]  /*0480*/  ISETP.GE.U32.AND P0, PT, R0, 0x3, PT ;  /* 0x000000030000780c */ /* 0x000fe40003f06070 */
[----:B------:R-:W-:-:S11]  /*0490*/  LOP3.LUT R0, R8, 0x7ffffff8, RZ, 0xc0, !PT ;  /* 0x7ffffff808007812 */ /* 0x000fd600078ec0ff */
.L_x_11:
[----:B01-3--:R-:W3:Y:S08]  /*04a0*/  LDC.64 R8, c[0x0][0x3a8] ;  /* 0x0000ea00ff087b82 */ /* 0x00bef00000000a00 */
[----:B--2---:R-:W4:Y:S01]  /*04b0*/  LDC.64 R6, c[0x0][0x388] ;  /* 0x0000e200ff067b82 */ /* 0x004f220000000a00 */
[----:B---3--:R-:W-:-:S04]  /*04c0*/  IMAD R9, R9, UR4, R11 ;  /* 0x0000000409097c24 */ /* 0x008fc8000f8e020b */
[----:B----4-:R-:W-:-:S05]  /*04d0*/  IMAD.WIDE R6, R9, 0x4, R6 ;  /* 0x0000000409067825 */ /* 0x010fca00078e0206 */
[----:B012---:R-:W2:Y:S01]  /*04e0*/  LDG.E R3, desc[UR8][R6.64] ;  /* 0x0000000806037981 */ /* 0x007ea2000c1e1900 */
[----:B------:R-:W-:Y:S01]  /*04f0*/  ISETP.GE.U32.AND P1, PT, R14, 0x7, PT ;  /* 0x000000070e00780c */ /* 0x000fe20003f26070 */
[----:B------:R-:W-:Y:S01]  /*0500*/  IMAD R2, R8, UR4, RZ ;  /* 0x0000000408027c24 */ /* 0x000fe2000f8e02ff */
[----:B------:R-:W-:Y:S01]  /*0510*/  MOV R5, RZ ;  /* 0x000000ff00057202 */ /* 0x000fe20000000f00 */
[----:B--2---:R-:W-:-:S10]  /*0520*/  FADD R10, R3, R10 ;  /* 0x0000000a030a7221 */ /* 0x004fd40000000000 */
[----:B------:R-:W-:Y:S05]  /*0530*/  @!P1 BRA `(.L_x_6) ;  /* 0x0000000000ac9947 */ /* 0x000fea0003800000 */
[----:B------:R-:W-:-:S05]  /*0540*/  UMOV UR5, URZ ;  /* 0x000000ff00057c82 */ /* 0x000fca0008000000 */
.L_x_7:
[----:B0-----:R-:W0:Y:S01]  /*0550*/  LDC.64 R4, c[0x0][0x380] ;  /* 0x0000e000ff047b82 */ /* 0x001e220000000a00 */
[----:B------:R-:W-:Y:S01]  /*0560*/  IADD3 R9, PT, PT, R2, UR5, RZ ;  /* 0x0000000502097c10 */ /* 0x000fe2000fffe0ff */
[----:B------:R-:W-:-:S06]  /*0570*/  IMAD R13, R11, R8, UR5 ;  /* 0x000000050b0d7e24 */ /* 0x000fcc000f8e0208 */
[----:B------:R-:W1:Y:S01]  /*0580*/  LDC.64 R6, c[0x0][0x390] ;  /* 0x0000e400ff067b82 */ /* 0x000e620000000a00 */
[----:B0-----:R-:W-:-:S05]  /*0590*/  IMAD.WIDE.U32 R4, R9, 0x4, R4 ;  /* 0x0000000409047825 */ /* 0x001fca00078e0004 */
[----:B------:R-:W2:Y:S01]  /*05a0*/  LDG.E R12, desc[UR8][R4.64] ;  /* 0x00000008040c7981 */ /* 0x000ea2000c1e1900 */
[----:B-1----:R-:W-:-:S05]  /*05b0*/  IMAD.WIDE R6, R13, 0x4, R6 ;  /* 0x000000040d067825 */ /* 0x002fca00078e0206 */
[----:B------:R-:W2:Y:S02]  /*05c0*/  LDG.E R18, desc[UR8][R6.64] ;  /* 0x0000000806127981 */ /* 0x000ea4000c1e1900 */
[C---:B--2---:R-:W-:Y:S02]  /*05d0*/  FFMA R9, R3.reuse, R12, R18 ;  /* 0x0000000c03097223 */ /* 0x044fe40000000012 */
[----:B------:R-:W2:Y:S04]  /*05e0*/  LDG.E R18, desc[UR8][R6.64+0x4] ;  /* 0x0000040806127981 */ /* 0x000ea8000c1e1900 */
[----:B------:R0:W-:Y:S04]  /*05f0*/  STG.E desc[UR8][R6.64], R9 ;  /* 0x0000000906007986 */ /* 0x0001e8000c101908 */
[----:B------:R-:W2:Y:S02]  /*0600*/  LDG.E R12, desc[UR8][R4.64+0x4] ;  /* 0x00000408040c7981 */ /* 0x000ea4000c1e1900 */
[----:B--2---:R-:W-:-:S02]  /*0610*/  FFMA R13, R3, R12, R18 ;  /* 0x0000000c030d7223 */ /* 0x004fc40000000012 */
        /* <DEDUP_REMOVED lines=8> */
[----:B------:R-:W0:Y:S04]  /*06a0*/  LDG.E R18, desc[UR8][R6.64+0x10] ;  /* 0x0000100806127981 */ /* 0x000e28000c1e1900 */
[----:B------:R2:W-:Y:S04]  /*06b0*/  STG.E desc[UR8][R6.64+0xc], R19 ;  /* 0x00000c1306007986 */ /* 0x0005e8000c101908 */
[----:B------:R-:W0:Y:S02]  /*06c0*/  LDG.E R12, desc[UR8][R4.64+0x10] ;  /* 0x00001008040c7981 */ /* 0x000e24000c1e1900 */
[----:B0-----:R-:W-:-:S02]  /*06d0*/  FFMA R9, R3, R12, R18 ;  /* 0x0000000c03097223 */ /* 0x001fc40000000012 */
[----:B------:R-:W1:Y:S04]  /*06e0*/  LDG.E R18, desc[UR8][R6.64+0x14] ;  /* 0x0000140806127981 */ /* 0x000e68000c1e1900 */
[----:B------:R0:W-:Y:S04]  /*06f0*/  STG.E desc[UR8][R6.64+0x10], R9 ;  /* 0x0000100906007986 */ /* 0x0001e8000c101908 */
[----:B------:R-:W1:Y:S02]  /*0700*/  LDG.E R12, desc[UR8][R4.64+0x14] ;  /* 0x00001408040c7981 */ /* 0x000e64000c1e1900 */
[----:B-1----:R-:W-:-:S02]  /*0710*/  FFMA R13, R3, R12, R18 ;  /* 0x0000000c030d7223 */ /* 0x002fc40000000012 */
[----:B------:R-:W3:Y:S04]  /*0720*/  LDG.E R18, desc[UR8][R6.64+0x18] ;  /* 0x0000180806127981 */ /* 0x000ee8000c1e1900 */
[----:B------:R0:W-:Y:S04]  /*0730*/  STG.E desc[UR8][R6.64+0x14], R13 ;  /* 0x0000140d06007986 */ /* 0x0001e8000c101908 */
[----:B------:R-:W3:Y:S02]  /*0740*/  LDG.E R12, desc[UR8][R4.64+0x18] ;  /* 0x00001808040c7981 */ /* 0x000ee4000c1e1900 */
[----:B---3--:R-:W-:-:S02]  /*0750*/  FFMA R17, R3, R12, R18 ;  /* 0x0000000c03117223 */ /* 0x008fc40000000012 */
[----:B------:R-:W2:Y:S04]  /*0760*/  LDG.E R18, desc[UR8][R6.64+0x1c] ;  /* 0x00001c0806127981 */ /* 0x000ea8000c1e1900 */
[----:B------:R0:W-:Y:S04]  /*0770*/  STG.E desc[UR8][R6.64+0x18], R17 ;  /* 0x0000181106007986 */ /* 0x0001e8000c101908 */
[----:B------:R-:W2:Y:S01]  /*0780*/  LDG.E R12, desc[UR8][R4.64+0x1c] ;  /* 0x00001c08040c7981 */ /* 0x000ea2000c1e1900 */
[----:B------:R-:W-:-:S06]  /*0790*/  UIADD3 UR5, UPT, UPT, UR5, 0x8, URZ ;  /* 0x0000000805057890 */ /* 0x000fcc000fffe0ff */
[----:B------:R-:W-:Y:S01]  /*07a0*/  ISETP.NE.AND P1, PT, R0, UR5, PT ;  /* 0x0000000500007c0c */ /* 0x000fe2000bf25270 */
[----:B--2---:R-:W-:-:S05]  /*07b0*/  FFMA R19, R3, R12, R18 ;  /* 0x0000000c03137223 */ /* 0x004fca0000000012 */
[----:B------:R0:W-:Y:S07]  /*07c0*/  STG.E desc[UR8][R6.64+0x1c], R19 ;  /* 0x00001c1306007986 */ /* 0x0001ee000c101908 */
[----:B------:R-:W-:Y:S05]  /*07d0*/  @P1 BRA `(.L_x_7) ;  /* 0xfffffffc005c1947 */ /* 0x000fea000383ffff */
[----:B------:R-:W-:-:S07]  /*07e0*/  MOV R5, R0 ;  /* 0x0000000000057202 */ /* 0x000fce0000000f00 */
.L_x_6:
[----:B------:R-:W-:-:S13]  /*07f0*/  ISETP.NE.AND P1, PT, R15, RZ, PT ;  /* 0x000000ff0f00720c */ /* 0x000fda0003f25270 */
[----:B------:R-:W-:Y:S05]  /*0800*/  @!P1 BRA `(.L_x_8) ;  /* 0x0000000400049947 */ /* 0x000fea0003800000 */
[----:B------:R-:W-:Y:S01]  /*0810*/  ISETP.NE.AND P2, PT, R16, RZ, PT ;  /* 0x000000ff1000720c */ /* 0x000fe20003f45270 */
[----:B------:R-:W-:-:S12]  /*0820*/  @!P0 BRA `(.L_x_9) ;  /* 0x0000000000708947 */ /* 0x000fd80003800000 */
[----:B0-----:R-:W0:Y:S01]  /*0830*/  LDC.64 R18, c[0x0][0x380] ;  /* 0x0000e000ff127b82 */ /* 0x001e220000000a00 */
[----:B------:R-:W-:Y:S01]  /*0840*/  IADD3 R9, PT, PT, R2, R5, RZ ;  /* 0x0000000502097210 */ /* 0x000fe20007ffe0ff */
[----:B------:R-:W-:-:S06]  /*0850*/  IMAD R13, R11, R8, R5 ;  /* 0x000000080b0d7224 */ /* 0x000fcc00078e0205 */
[----:B------:R-:W1:Y:S01]  /*0860*/  LDC.64 R6, c[0x0][0x390] ;  /* 0x0000e400ff067b82 */ /* 0x000e620000000a00 */
[----:B0-----:R-:W-:-:S06]  /*0870*/  IMAD.WIDE.U32 R18, R9, 0x4, R18 ;  /* 0x0000000409127825 */ /* 0x001fcc00078e0012 */
[----:B------:R-:W2:Y:S01]  /*0880*/  LDG.E R18, desc[UR8][R18.64] ;  /* 0x0000000812127981 */ /* 0x000ea2000c1e1900 */
[----:B-1----:R-:W-:Y:S02]  /*0890*/  IMAD.WIDE R6, R13, 0x4, R6 ;  /* 0x000000040d067825 */ /* 0x002fe400078e0206 */
[----:B------:R-:W0:Y:S03]  /*08a0*/  LDC.64 R12, c[0x0][0x380] ;  /* 0x0000e000ff0c7b82 */ /* 0x000e260000000a00 */
[----:B------:R-:W2:Y:S01]  /*08b0*/  LDG.E R4, desc[UR8][R6.64] ;  /* 0x0000000806047981 */ /* 0x000ea2000c1e1900 */
[----:B------:R-:W-:-:S04]  /*08c0*/  IADD3 R9, P1, PT, R2, R5, RZ ;  /* 0x0000000502097210 */ /* 0x000fc80007f3e0ff */
[----:B------:R-:W-:Y:S02]  /*08d0*/  IADD3.X R20, PT, PT, RZ, RZ, RZ, P1, !PT ;  /* 0x000000ffff147210 */ /* 0x000fe40000ffe4ff */
[----:B0-----:R-:W-:-:S04]  /*08e0*/  LEA R12, P1, R9, R12, 0x2 ;  /* 0x0000000c090c7211 */ /* 0x001fc800078210ff */
[----:B------:R-:W-:Y:S02]  /*08f0*/  LEA.HI.X R13, R9, R13, R20, 0x2, P1 ;  /* 0x0000000d090d7211 */ /* 0x000fe400008f1414 */
[----:B------:R-:W3:Y:S01]  /*0900*/  LDG.E R20, desc[UR8][R6.64+0x4] ;  /* 0x0000040806147981 */ /* 0x000ee2000c1e1900 */
[----:B--2---:R-:W-:-:S03]  /*0910*/  FFMA R9, R3, R18, R4 ;  /* 0x0000001203097223 */ /* 0x004fc60000000004 */
[----:B------:R-:W2:Y:S04]  /*0920*/  LDG.E R18, desc[UR8][R6.64+0x8] ;  /* 0x0000080806127981 */ /* 0x000ea8000c1e1900 */
[----:B------:R1:W-:Y:S04]  /*0930*/  STG.E desc[UR8][R6.64], R9 ;  /* 0x0000000906007986 */ /* 0x0003e8000c101908 */
[----:B------:R-:W3:Y:S02]  /*0940*/  LDG.E R4, desc[UR8][R12.64+0x4] ;  /* 0x000004080c047981 */ /* 0x000ee4000c1e1900 */
[----:B---3--:R-:W-:-:S05]  /*0950*/  FFMA R17, R3, R4, R20 ;  /* 0x0000000403117223 */ /* 0x008fca0000000014 */
[----:B------:R1:W-:Y:S04]  /*0960*/  STG.E desc[UR8][R6.64+0x4], R17 ;  /* 0x0000041106007986 */ /* 0x0003e8000c101908 */
[----:B------:R-:W2:Y:S02]  /*0970*/  LDG.E R4, desc[UR8][R12.64+0x8] ;  /* 0x000008080c047981 */ /* 0x000ea4000c1e1900 */
[----:B--2---:R-:W-:Y:S02]  /*0980*/  FFMA R19, R3, R4, R18 ;  /* 0x0000000403137223 */ /* 0x004fe40000000012 */
[----:B------:R-:W2:Y:S04]  /*0990*/  LDG.E R18, desc[UR8][R6.64+0xc] ;  /* 0x00000c0806127981 */ /* 0x000ea8000c1e1900 */
[----:B------:R1:W-:Y:S04]  /*09a0*/  STG.E desc[UR8][R6.64+0x8], R19 ;  /* 0x0000081306007986 */ /* 0x0003e8000c101908 */
[----:B------:R-:W2:Y:S01]  /*09b0*/  LDG.E R4, desc[UR8][R12.64+0xc] ;  /* 0x00000c080c047981 */ /* 0x000ea2000c1e1900 */
[----:B------:R-:W-:Y:S01]  /*09c0*/  IADD3 R5, PT, PT, R5, 0x4, RZ ;  /* 0x0000000405057810 */ /* 0x000fe20007ffe0ff */
[----:B--2---:R-:W-:-:S05]  /*09d0*/  FFMA R21, R3, R4, R18 ;  /* 0x0000000403157223 */ /* 0x004fca0000000012 */
[----:B------:R1:W-:Y:S02]  /*09e0*/  STG.E desc[UR8][R6.64+0xc], R21 ;  /* 0x00000c1506007986 */ /* 0x0003e4000c101908 */
.L_x_9:
[----:B------:R-:W-:Y:S05]  /*09f0*/  @!P2 BRA `(.L_x_8) ;  /* 0x000000000088a947 */ /* 0x000fea0003800000 */
[----:B------:R-:W-:Y:S02]  /*0a00*/  ISETP.NE.AND P2, PT, R16, 0x1, PT ;  /* 0x000000011000780c */ /* 0x000fe40003f45270 */
[----:B------:R-:W-:-:S11]  /*0a10*/  LOP3.LUT P1, RZ, R8, 0x1, RZ, 0xc0, !PT ;  /* 0x0000000108ff7812 */ /* 0x000fd6000782c0ff */
[----:B------:R-:W-:Y:S05]  /*0a20*/  @!P2 BRA `(.L_x_10) ;  /* 0x000000000050a947 */ /* 0x000fea0003800000 */
[----:B0-----:R-:W0:Y:S01]  /*0a30*/  LDC.64 R12, c[0x0][0x380] ;  /* 0x0000e000ff0c7b82 */ /* 0x001e220000000a00 */
[----:B-1----:R-:W-:Y:S01]  /*0a40*/  IADD3 R19, PT, PT, R2, R5, RZ ;  /* 0x0000000502137210 */ /* 0x002fe20007ffe0ff */
[----:B------:R-:W-:-:S06]  /*0a50*/  IMAD R9, R11, R8, R5 ;  /* 0x000000080b097224 */ /* 0x000fcc00078e0205 */
[----:B------:R-:W1:Y:S01]  /*0a60*/  LDC.64 R6, c[0x0][0x390] ;  /* 0x0000e400ff067b82 */ /* 0x000e620000000a00 */
[----:B0-----:R-:W-:-:S07]  /*0a70*/  IMAD.WIDE.U32 R18, R19, 0x4, R12 ;  /* 0x0000000413127825 */ /* 0x001fce00078e000c */
[----:B------:R-:W0:Y:S01]  /*0a80*/  LDC.64 R12, c[0x0][0x380] ;  /* 0x0000e000ff0c7b82 */ /* 0x000e220000000a00 */
[----:B------:R-:W2:Y:S01]  /*0a90*/  LDG.E R18, desc[UR8][R18.64] ;  /* 0x0000000812127981 */ /* 0x000ea2000c1e1900 */
[----:B-1----:R-:W-:-:S05]  /*0aa0*/  IMAD.WIDE R6, R9, 0x4, R6 ;  /* 0x0000000409067825 */ /* 0x002fca00078e0206 */
[----:B------:R-:W2:Y:S01]  /*0ab0*/  LDG.E R4, desc[UR8][R6.64] ;  /* 0x0000000806047981 */ /* 0x000ea2000c1e1900 */
[----:B------:R-:W-:-:S04]  /*0ac0*/  IADD3 R9, P2, PT, R2, R5, RZ ;  /* 0x0000000502097210 */ /* 0x000fc80007f5e0ff */
[----:B------:R-:W-:Y:S02]  /*0ad0*/  IADD3.X R20, PT, PT, RZ, RZ, RZ, P2, !PT ;  /* 0x000000ffff147210 */ /* 0x000fe400017fe4ff */
[----:B0-----:R-:W-:-:S04]  /*0ae0*/  LEA R12, P2, R9, R12, 0x2 ;  /* 0x0000000c090c7211 */ /* 0x001fc800078410ff */
[----:B------:R-:W-:Y:S01]  /*0af0*/  LEA.HI.X R13, R9, R13, R20, 0x2, P2 ;  /* 0x0000000d090d7211 */ /* 0x000fe200010f1414 */
[----:B--2---:R-:W-:Y:S02]  /*0b00*/  FFMA R9, R3, R18, R4 ;  /* 0x0000001203097223 */ /* 0x004fe40000000004 */
[----:B------:R-:W2:Y:S04]  /*0b10*/  LDG.E R4, desc[UR8][R6.64+0x4] ;  /* 0x0000040806047981 */ /* 0x000ea8000c1e1900 */
[----:B------:R3:W-:Y:S04]  /*0b20*/  STG.E desc[UR8][R6.64], R9 ;  /* 0x0000000906007986 */ /* 0x0007e8000c101908 */
[----:B------:R-:W2:Y:S01]  /*0b30*/  LDG.E R12, desc[UR8][R12.64+0x4] ;  /* 0x000004080c0c7981 */ /* 0x000ea2000c1e1900 */
[----:B------:R-:W-:Y:S01]  /*0b40*/  IADD3 R5, PT, PT, R5, 0x2, RZ ;  /* 0x0000000205057810 */ /* 0x000fe20007ffe0ff */
[----:B--2---:R-:W-:-:S05]  /*0b50*/  FFMA R17, R3, R12, R4 ;  /* 0x0000000c03117223 */ /* 0x004fca0000000004 */
[----:B------:R3:W-:Y:S02]  /*0b60*/  STG.E desc[UR8][R6.64+0x4], R17 ;  /* 0x0000041106007986 */ /* 0x0007e4000c101908 */
.L_x_10:
[----:B------:R-:W-:Y:S05]  /*0b70*/  @!P1 BRA `(.L_x_8) ;  /* 0x0000000000289947 */ /* 0x000fea0003800000 */
[----:B0-----:R-:W0:Y:S01]  /*0b80*/  LDC.64 R12, c[0x0][0x380] ;  /* 0x0000e000ff0c7b82 */ /* 0x001e220000000a00 */
[----:B-1-3--:R-:W-:Y:S01]  /*0b90*/  IADD3 R9, PT, PT, R2, R5, RZ ;  /* 0x0000000502097210 */ /* 0x00afe20007ffe0ff */
[----:B------:R-:W-:-:S06]  /*0ba0*/  IMAD R17, R11, R8, R5 ;  /* 0x000000080b117224 */ /* 0x000fcc00078e0205 */
[----:B------:R-:W1:Y:S01]  /*0bb0*/  LDC.64 R6, c[0x0][0x390] ;  /* 0x0000e400ff067b82 */ /* 0x000e620000000a00 */
[----:B0-----:R-:W-:-:S06]  /*0bc0*/  IMAD.WIDE.U32 R4, R9, 0x4, R12 ;  /* 0x0000000409047825 */ /* 0x001fcc00078e000c */
[----:B------:R-:W2:Y:S01]  /*0bd0*/  LDG.E R4, desc[UR8][R4.64] ;  /* 0x0000000804047981 */ /* 0x000ea2000c1e1900 */
[----:B-1----:R-:W-:-:S05]  /*0be0*/  IMAD.WIDE R6, R17, 0x4, R6 ;  /* 0x0000000411067825 */ /* 0x002fca00078e0206 */
[----:B------:R-:W2:Y:S02]  /*0bf0*/  LDG.E R2, desc[UR8][R6.64] ;  /* 0x0000000806027981 */ /* 0x000ea4000c1e1900 */
[----:B--2---:R-:W-:-:S05]  /*0c00*/  FFMA R3, R3, R4, R2 ;  /* 0x0000000403037223 */ /* 0x004fca0000000002 */
[----:B------:R2:W-:Y:S02]  /*0c10*/  STG.E desc[UR8][R6.64], R3 ;  /* 0x0000000306007986 */ /* 0x0005e4000c101908 */
.L_x_8:
[----:B------:R-:W4:Y:S01]  /*0c20*/  LDCU UR5, c[0x0][0x3b0] ;  /* 0x00007600ff0577ac */ /* 0x000f220008000800 */
[----:B------:R-:W-:-:S04]  /*0c30*/  UIADD3 UR4, UPT, UPT, UR4, 0x1, URZ ;  /* 0x0000000104047890 */ /* 0x000fc8000fffe0ff */
[----:B----4-:R-:W-:-:S09]  /*0c40*/  UISETP.NE.AND UP0, UPT, UR4, UR5, UPT ;  /* 0x000000050400728c */ /* 0x010fd2000bf05270 */
[----:B------:R-:W-:Y:S05]  /*0c50*/  BRA.U !UP0, `(.L_x_4) ;  /* 0x0000000508f87547 */ /* 0x000fea000b800000 */
[----:B------:R-:W-:Y:S05]  /*0c60*/  BRA `(.L_x_11) ;  /* 0xfffffff8000c7947 */ /* 0x000fea000383ffff */
.L_x_5:
[----:B------:R-:W-:Y:S01]  /*0c70*/  UISETP.GE.U32.AND UP1, UPT, UR6, 0x10, UPT ;  /* 0x000000100600788c */ /* 0x000fe2000bf26070 */
[----:B------:R-:W-:Y:S01]  /*0c80*/  HFMA2 R10, -RZ, RZ, 0, 0 ;  /* 0x00000000ff0a7431 */ /* 0x000fe200000001ff */
[----:B------:R-:W-:Y:S01]  /*0c90*/  ULOP3.LUT UR7, UR6, 0xf, URZ, 0xc0, !UPT ;  /* 0x0000000f06077892 */ /* 0x000fe2000f8ec0ff */
[----:B------:R-:W-:-:S03]  /*0ca0*/  UMOV UR4, URZ ;  /* 0x000000ff00047c82 */ /* 0x000fc60008000000 */
[----:B------:R-:W-:-:S03]  /*0cb0*/  UISETP.NE.AND UP0, UPT, UR7, URZ, UPT ;  /* 0x000000ff0700728c */ /* 0x000fc6000bf05270 */
[----:B------:R-:W-:Y:S08]  /*0cc0*/  BRA.U !UP1, `(.L_x_12) ;  /* 0x0000000109e07547 */ /* 0x000ff0000b800000 */
[----:B------:R-:W-:Y:S01]  /*0cd0*/  MOV R10, RZ ;  /* 0x000000ff000a7202 */ /* 0x000fe20000000f00 */
[----:B------:R-:W-:Y:S01]  /*0ce0*/  ULOP3.LUT UR4, UR6, 0x7ffffff0, URZ, 0xc0, !UPT ;  /* 0x7ffffff006047892 */ /* 0x000fe2000f8ec0ff */
[----:B------:R-:W-:-:S11]  /*0cf0*/  UMOV UR5, URZ ;  /* 0x000000ff00057c82 */ /* 0x000fd60008000000 */
.L_x_13:
[----:B--2---:R-:W2:Y:S01]  /*0d00*/  LDC.64 R4, c[0x0][0x388] ;  /* 0x0000e200ff047b82 */ /* 0x004ea20000000a00 */
[----:B01----:R-:W-:-:S04]  /*0d10*/  IMAD R3, R9, UR5, R11 ;  /* 0x0000000509037c24 */ /* 0x003fc8000f8e020b */
[----:B--2---:R-:W-:-:S05]  /*0d20*/  IMAD.WIDE R4, R3, 0x4, R4 ;  /* 0x0000000403047825 */ /* 0x004fca00078e0204 */
[----:B------:R-:W2:Y:S01]  /*0d30*/  LDG.E R25, desc[UR8][R4.64] ;  /* 0x0000000804197981 */ /* 0x000ea2000c1e1900 */
[----:B------:R-:W-:-:S05]  /*0d40*/  IMAD.WIDE R6, R9, 0x4, R4 ;  /* 0x0000000409067825 */ /* 0x000fca00078e0204 */
[----:B------:R0:W3:Y:S01]  /*0d50*/  LDG.E R23, desc[UR8][R6.64] ;  /* 0x0000000806177981 */ /* 0x0000e2000c1e1900 */
[----:B------:R-:W-:-:S05]  /*0d60*/  IMAD.WIDE R12, R9, 0x4, R6 ;  /* 0x00000004090c7825 */ /* 0x000fca00078e0206 */
[----:B------:R1:W4:Y:S01]  /*0d70*/  LDG.E R22, desc[UR8][R12.64] ;  /* 0x000000080c167981 */ /* 0x000322000c1e1900 */
[----:B------:R-:W-:-:S05]  /*0d80*/  IMAD.WIDE R16, R9, 0x4, R12 ;  /* 0x0000000409107825 */ /* 0x000fca00078e020c */
[----:B------:R-:W5:Y:S01]  /*0d90*/  LDG.E R21, desc[UR8][R16.64] ;  /* 0x0000000810157981 */ /* 0x000f62000c1e1900 */
[----:B------:R-:W-:-:S05]  /*0da0*/  IMAD.WIDE R18, R9, 0x4, R16 ;  /* 0x0000000409127825 */ /* 0x000fca00078e0210 */
[----:B------:R-:W5:Y:S01]  /*0db0*/  LDG.E R20, desc[UR8][R18.64] ;  /* 0x0000000812147981 */ /* 0x000f62000c1e1900 */
[----:B------:R-:W-:-:S05]  /*0dc0*/  IMAD.WIDE R2, R9, 0x4, R18 ;  /* 0x0000000409027825 */ /* 0x000fca00078e0212 */
[----:B------:R1:W5:Y:S01]  /*0dd0*/  LDG.E R0, desc[UR8][R2.64] ;  /* 0x0000000802007981 */ /* 0x000362000c1e1900 */
[----:B------:R-:W-:-:S05]  /*0de0*/  IMAD.WIDE R26, R9, 0x4, R2 ;  /* 0x00000004091a7825 */ /* 0x000fca00078e0202 */
[----:B------:R1:W5:Y:S01]  /*0df0*/  LDG.E R24, desc[UR8][R26.64] ;  /* 0x000000081a187981 */ /* 0x000362000c1e1900 */
[----:B------:R-:W-:-:S05]  /*0e00*/  IMAD.WIDE R14, R9, 0x4, R26 ;  /* 0x00000004090e7825 */ /* 0x000fca00078e021a */
[----:B------:R1:W5:Y:S01]  /*0e10*/  LDG.E R28, desc[UR8][R14.64] ;  /* 0x000000080e1c7981 */ /* 0x000362000c1e1900 */
[----:B0-----:R-:W-:-:S04]  /*0e20*/  IMAD.WIDE R6, R9, 0x4, R14 ;  /* 0x0000000409067825 */ /* 0x001fc800078e020e */
[C---:B-1----:R-:W-:Y:S02]  /*0e30*/  IMAD.WIDE R12, R9.reuse, 0x4, R6 ;  /* 0x00000004090c7825 */ /* 0x042fe400078e0206 */
[----:B------:R-:W5:Y:S02]  /*0e40*/  LDG.E R6, desc[UR8][R6.64] ;  /* 0x0000000806067981 */ /* 0x000f64000c1e1900 */
[C---:B------:R-:W-:Y:S02]  /*0e50*/  IMAD.WIDE R2, R9.reuse, 0x4, R12 ;  /* 0x0000000409027825 */ /* 0x040fe400078e020c */
[----:B------:R-:W5:Y:S02]  /*0e60*/  LDG.E R12, desc[UR8][R12.64] ;  /* 0x000000080c0c7981 */ /* 0x000f64000c1e1900 */
[C---:B------:R-:W-:Y:S02]  /*0e70*/  IMAD.WIDE R4, R9.reuse, 0x4, R2 ;  /* 0x0000000409047825 */ /* 0x040fe400078e0202 */
[----:B------:R-:W5:Y:S02]  /*0e80*/  LDG.E R29, desc[UR8][R2.64] ;  /* 0x00000008021d7981 */ /* 0x000f64000c1e1900 */
[----:B------:R-:W-:-:S02]  /*0e90*/  IMAD.WIDE R16, R9, 0x4, R4 ;  /* 0x0000000409107825 */ /* 0x000fc400078e0204 */
[----:B------:R-:W5:Y:S02]  /*0ea0*/  LDG.E R4, desc[UR8][R4.64] ;  /* 0x0000000804047981 */ /* 0x000f64000c1e1900 */
[C---:B------:R-:W-:Y:S02]  /*0eb0*/  IMAD.WIDE R18, R9.reuse, 0x4, R16 ;  /* 0x0000000409127825 */ /* 0x040fe400078e0210 */
[----:B------:R-:W5:Y:S02]  /*0ec0*/  LDG.E R16, desc[UR8][R16.64] ;  /* 0x0000000810107981 */ /* 0x000f64000c1e1900 */
[C---:B------:R-:W-:Y:S02]  /*0ed0*/  IMAD.WIDE R26, R9.reuse, 0x4, R18 ;  /* 0x00000004091a7825 */ /* 0x040fe400078e0212 */
[----:B------:R-:W5:Y:S02]  /*0ee0*/  LDG.E R18, desc[UR8][R18.64] ;  /* 0x0000000812127981 */ /* 0x000f64000c1e1900 */
[----:B------:R-:W-:-:S02]  /*0ef0*/  IMAD.WIDE R14, R9, 0x4, R26 ;  /* 0x00000004090e7825 */ /* 0x000fc400078e021a */
[----:B------:R-:W5:Y:S04]  /*0f00*/  LDG.E R26, desc[UR8][R26.64] ;  /* 0x000000081a1a7981 */ /* 0x000f68000c1e1900 */
[----:B------:R-:W5:Y:S01]  /*0f10*/  LDG.E R14, desc[UR8][R14.64] ;  /* 0x000000080e0e7981 */ /* 0x000f62000c1e1900 */
[----:B------:R-:W-:-:S04]  /*0f20*/  UIADD3 UR5, UPT, UPT, UR5, 0x10, URZ ;  /* 0x0000001005057890 */ /* 0x000fc8000fffe0ff */
[----:B------:R-:W-:Y:S01]  /*0f30*/  UISETP.NE.AND UP1, UPT, UR5, UR4, UPT ;  /* 0x000000040500728c */ /* 0x000fe2000bf25270 */
[----:B--2---:R-:W-:-:S04]  /*0f40*/  FADD R10, R25, R10 ;  /* 0x0000000a190a7221 */ /* 0x004fc80000000000 */
[----:B---3--:R-:W-:-:S04]  /*0f50*/  FADD R23, R10, R23 ;  /* 0x000000170a177221 */ /* 0x008fc80000000000 */
[----:B----4-:R-:W-:-:S04]  /*0f60*/  FADD R22, R23, R22 ;  /* 0x0000001617167221 */ /* 0x010fc80000000000 */
[----:B-----5:R-:W-:-:S04]  /*0f70*/  FADD R21, R22, R21 ;  /* 0x0000001516157221 */ /* 0x020fc80000000000 */
[----:B------:R-:W-:-:S04]  /*0f80*/  FADD R21, R21, R20 ;  /* 0x0000001415157221 */ /* 0x000fc80000000000 */
        /* <DEDUP_REMOVED lines=10> */
[----:B------:R-:W-:Y:S01]  /*1030*/  FADD R10, R29, R14 ;  /* 0x0000000e1d0a7221 */ /* 0x000fe20000000000 */
[----:B------:R-:W-:Y:S06]  /*1040*/  BRA.U UP1, `(.L_x_13) ;  /* 0xfffffffd012c7547 */ /* 0x000fec000b83ffff */
.L_x_12:
[----:B------:R-:W-:Y:S05]  /*1050*/  BRA.U !UP0, `(.L_x_4) ;  /* 0x0000000108f87547 */ /* 0x000fea000b800000 */
[----:B------:R-:W-:Y:S02]  /*1060*/  UISETP.GE.U32.AND UP0, UPT, UR7, 0x8, UPT ;  /* 0x000000080700788c */ /* 0x000fe4000bf06070 */
[----:B------:R-:W-:-:S04]  /*1070*/  ULOP3.LUT UR5, UR6, 0x7, URZ, 0xc0, !UPT ;  /* 0x0000000706057892 */ /* 0x000fc8000f8ec0ff */
[----:B------:R-:W-:-:S03]  /*1080*/  UISETP.NE.AND UP1, UPT, UR5, URZ, UPT ;  /* 0x000000ff0500728c */ /* 0x000fc6000bf25270 */
[----:B------:R-:W-:Y:S08]  /*1090*/  BRA.U !UP0, `(.L_x_14) ;  /* 0x00000001086c7547 */ /* 0x000ff0000b800000 */
[----:B012---:R-:W0:Y:S01]  /*10a0*/  LDC.64 R2, c[0x0][0x388] ;  /* 0x0000e200ff027b82 */ /* 0x007e220000000a00 */
[----:B------:R-:W-:-:S04]  /*10b0*/  IMAD R5, R9, UR4, R11 ;  /* 0x0000000409057c24 */ /* 0x000fc8000f8e020b */
[----:B0-----:R-:W-:-:S04]  /*10c0*/  IMAD.WIDE R2, R5, 0x4, R2 ;  /* 0x0000000405027825 */ /* 0x001fc800078e0202 */
[C---:B------:R-:W-:Y:S02]  /*10d0*/  IMAD.WIDE R4, R9.reuse, 0x4, R2 ;  /* 0x0000000409047825 */ /* 0x040fe400078e0202 */
[----:B------:R-:W2:Y:S02]  /*10e0*/  LDG.E R3, desc[UR8][R2.64] ;  /* 0x0000000802037981 */ /* 0x000ea4000c1e1900 */
[C---:B------:R-:W-:Y:S02]  /*10f0*/  IMAD.WIDE R6, R9.reuse, 0x4, R4 ;  /* 0x0000000409067825 */ /* 0x040fe400078e0204 */
[----:B------:R-:W3:Y:S02]  /*1100*/  LDG.E R4, desc[UR8][R4.64] ;  /* 0x0000000804047981 */ /* 0x000ee4000c1e1900 */
[C---:B------:R-:W-:Y:S02]  /*1110*/  IMAD.WIDE R12, R9.reuse, 0x4, R6 ;  /* 0x00000004090c7825 */ /* 0x040fe400078e0206 */
[----:B------:R-:W4:Y:S02]  /*1120*/  LDG.E R6, desc[UR8][R6.64] ;  /* 0x0000000806067981 */ /* 0x000f24000c1e1900 */
        /* <DEDUP_REMOVED lines=9> */
[----:B------:R-:W-:Y:S01]  /*11c0*/  UIADD3 UR4, UPT, UPT, UR4, 0x8, URZ ;  /* 0x0000000804047890 */ /* 0x000fe2000fffe0ff */
[----:B--2---:R-:W-:-:S04]  /*11d0*/  FADD R3, R10, R3 ;  /* 0x000000030a037221 */ /* 0x004fc80000000000 */
[----:B---3--:R-:W-:-:S04]  /*11e0*/  FADD R3, R3, R4 ;  /* 0x0000000403037221 */ /* 0x008fc80000000000 */
[----:B----4-:R-:W-:-:S04]  /*11f0*/  FADD R3, R3, R6 ;  /* 0x0000000603037221 */ /* 0x010fc80000000000 */
[----:B-----5:R-:W-:-:S04]  /*1200*/  FADD R3, R3, R12 ;  /* 0x0000000c03037221 */ /* 0x020fc80000000000 */
[----:B------:R-:W-:-:S04]  /*1210*/  FADD R3, R3, R14 ;  /* 0x0000000e03037221 */ /* 0x000fc80000000000 */
[----:B------:R-:W-:-:S04]  /*1220*/  FADD R3, R3, R16 ;  /* 0x0000001003037221 */ /* 0x000fc80000000000 */
[----:B------:R-:W-:-:S04]  /*1230*/  FADD R3, R3, R18 ;  /* 0x0000001203037221 */ /* 0x000fc80000000000 */
[----:B------:R-:W-:-:S07]  /*1240*/  FADD R10, R3, R20 ;  /* 0x00000014030a7221 */ /* 0x000fce0000000000 */
.L_x_14:
        /* <DEDUP_REMOVED lines=12> */
[----:B------:R-:W-:Y:S02]  /*1310*/  IMAD.WIDE R12, R9, 0x4, R6 ;  /* 0x00000004090c7825 */ /* 0x000fe400078e0206 */
[----:B------:R-:W4:Y:S04]  /*1320*/  LDG.E R7, desc[UR8][R6.64] ;  /* 0x0000000806077981 */ /* 0x000f28000c1e1900 */
[----:B------:R-:W5:Y:S01]  /*1330*/  LDG.E R13, desc[UR8][R12.64] ;  /* 0x000000080c0d7981 */ /* 0x000f62000c1e1900 */
[----:B------:R-:W-:Y:S01]  /*1340*/  UIADD3 UR4, UPT, UPT, UR4, 0x4, URZ ;  /* 0x0000000404047890 */ /* 0x000fe2000fffe0ff */
[----:B--2---:R-:W-:-:S04]  /*1350*/  FADD R10, R10, R3 ;  /* 0x000000030a0a7221 */ /* 0x004fc80000000000 */
[----:B---3--:R-:W-:-:S04]  /*1360*/  FADD R10, R10, R5 ;  /* 0x000000050a0a7221 */ /* 0x008fc80000000000 */
[----:B----4-:R-:W-:-:S04]  /*1370*/  FADD R10, R10, R7 ;  /* 0x000000070a0a7221 */ /* 0x010fc80000000000 */
[----:B-----5:R-:W-:-:S07]  /*1380*/  FADD R10, R10, R13 ;  /* 0x0000000d0a0a7221 */ /* 0x020fce0000000000 */
.L_x_15:
[----:B------:R-:W-:Y:S05]  /*1390*/  BRA.U !UP1, `(.L_x_4) ;  /* 0x0000000109287547 */ /* 0x000fea000b800000 */
[----:B--2---:R-:W2:Y:S01]  /*13a0*/  LDC.64 R4, c[0x0][0x388] ;  /* 0x0000e200ff047b82 */ /* 0x004ea20000000a00 */
[----:B------:R-:W-:-:S05]  /*13b0*/  UMOV UR5, URZ ;  /* 0x000000ff00057c82 */ /* 0x000fca0008000000 */
.L_x_16:
[----:B01----:R-:W-:-:S04]  /*13c0*/  IMAD R3, R9, UR4, R11 ;  /* 0x0000000409037c24 */ /* 0x003fc8000f8e020b */
[----:B--2---:R-:W-:-:S06]  /*13d0*/  IMAD.WIDE R2, R3, 0x4, R4 ;  /* 0x0000000403027825 */ /* 0x004fcc00078e0204 */
[----:B------:R-:W2:Y:S01]  /*13e0*/  LDG.E R3, desc[UR8][R2.64] ;  /* 0x0000000802037981 */ /* 0x000ea2000c1e1900 */
[----:B------:R-:W-:Y:S02]  /*13f0*/  UIADD3 UR5, UPT, UPT, UR5, 0x1, URZ ;  /* 0x0000000105057890 */ /* 0x000fe4000fffe0ff */
[----:B------:R-:W-:Y:S02]  /*1400*/  UIADD3 UR4, UPT, UPT, UR4, 0x1, URZ ;  /* 0x0000000104047890 */ /* 0x000fe4000fffe0ff */
[----:B------:R-:W-:Y:S01]  /*1410*/  UISETP.NE.AND UP0, UPT, UR5, UR6, UPT ;  /* 0x000000060500728c */ /* 0x000fe2000bf05270 */
[----:B--2---:R-:W-:-:S08]  /*1420*/  FADD R10, R3, R10 ;  /* 0x0000000a030a7221 */ /* 0x004fd00000000000 */
[----:B------:R-:W-:Y:S05]  /*1430*/  BRA.U UP0, `(.L_x_16) ;  /* 0xfffffffd00e07547 */ /* 0x000fea000b83ffff */
.L_x_4:
[----:B------:R-:W-:-:S13]  /*1440*/  ISETP.GE.AND P0, PT, R8, 0x1, PT ;  /* 0x000000010800780c */ /* 0x000fda0003f06270 */
[----:B------:R-:W-:Y:S05]  /*1450*/  @!P0 BRA `(.L_x_17) ;  /* 0x0000001c00708947 */ /* 0x000fea0003800000 */
[C---:B------:R-:W-:Y:S01]  /*1460*/  IADD3 R0, PT, PT, R8.reuse, -0x1, RZ ;  /* 0xffffffff08007810 */ /* 0x040fe20007ffe0ff */
[----:B--2---:R-:W-:Y:S01]  /*1470*/  HFMA2 R4, -RZ, RZ, 0, 0 ;  /* 0x00000000ff047431 */ /* 0x004fe200000001ff */
[----:B01----:R-:W-:Y:S02]  /*1480*/  LOP3.LUT R3, R8, 0xf, RZ, 0xc0, !PT ;  /* 0x0000000f08037812 */ /* 0x003fe400078ec0ff */
[----:B------:R-:W-:-:S13]  /*1490*/  ISETP.GE.U32.AND P0, PT, R0, 0xf, PT ;  /* 0x0000000f0000780c */ /* 0x000fda0003f06070 */
[----:B------:R-:W-:Y:S05]  /*14a0*/  @!P0 BRA `(.L_x_18) ;  /* 0x0000000c00e08947 */ /* 0x000fea0003800000 */
[----:B------:R-:W0:Y:S01]  /*14b0*/  LDC R2, c[0x0][0x3a8] ;  /* 0x0000ea00ff027b82 */ /* 0x000e220000000800 */
[----:B------:R-:W-:Y:S01]  /*14c0*/  LOP3.LUT R4, R8, 0x7ffffff0, RZ, 0xc0, !PT ;  /* 0x7ffffff008047812 */ /* 0x000fe200078ec0ff */
[----:B------:R-:W-:-:S06]  /*14d0*/  UMOV UR4, URZ ;  /* 0x000000ff00047c82 */ /* 0x000fcc0008000000 */
[----:B---3--:R-:W1:Y:S02]  /*14e0*/  LDC.64 R6, c[0x0][0x390] ;  /* 0x0000e400ff067b82 */ /* 0x008e640000000a00 */
.L_x_51:
[----:B0-----:R-:W-:-:S04]  /*14f0*/  IMAD R9, R11, R2, UR4 ;  /* 0x000000040b097e24 */ /* 0x001fc8000f8e0202 */
[----:B-1----:R-:W-:-:S05]  /*1500*/  IMAD.WIDE R8, R9, 0x4, R6 ;  /* 0x0000000409087825 */ /* 0x002fca00078e0206 */
[----:B------:R-:W2:Y:S01]  /*1510*/  LDG.E R25, desc[UR8][R8.64] ;  /* 0x0000000808197981 */ /* 0x000ea2000c1e1900 */
[----:B------:R-:W0:Y:S01]  /*1520*/  MUFU.RCP R5, R10 ;  /* 0x0000000a00057308 */ /* 0x000e220000001000 */
[----:B------:R-:W-:Y:S01]  /*1530*/  BSSY.RECONVERGENT B2, `(.L_x_19) ;  /* 0x000000b000027945 */ /* 0x000fe20003800200 */
[----:B0-----:R-:W-:-:S04]  /*1540*/  FFMA R0, R5, -R10, 1 ;  /* 0x3f80000005007423 */ /* 0x001fc8000000080a */
[----:B------:R-:W-:Y:S02]  /*1550*/  FFMA R0, R5, R0, R5 ;  /* 0x0000000005007223 */ /* 0x000fe40000000005 */
[----:B--2---:R-:W0:Y:S02]  /*1560*/  FCHK P0, R25, R10 ;  /* 0x0000000a19007302 */ /* 0x004e240000000000 */
[----:B------:R-:W-:-:S04]  /*1570*/  FFMA R5, R25, R0, RZ ;  /* 0x0000000019057223 */ /* 0x000fc800000000ff */
[----:B------:R-:W-:-:S04]  /*1580*/  FFMA R12, R5, -R10, R25 ;  /* 0x8000000a050c7223 */ /* 0x000fc80000000019 */
[----:B------:R-:W-:Y:S01]  /*1590*/  FFMA R5, R0, R12, R5 ;  /* 0x0000000c00057223 */ /* 0x000fe20000000005 */
[----:B0-----:R-:W-:Y:S06]  /*15a0*/  @!P0 BRA `(.L_x_20) ;  /* 0x00000000000c8947 */ /* 0x001fec0003800000 */
[----:B------:R-:W-:-:S07]  /*15b0*/  MOV R18, 0x15d0 ;  /* 0x000015d000127802 */ /* 0x000fce0000000f00 */
[----:B------:R-:W-:Y:S05]  /*15c0*/  CALL.REL.NOINC `($__internal_0_$__cuda_sm3x_div_rn_noftz_f32_slowpath) ;  /* 0x00000048003c7944 */ /* 0x000fea0003c00000 */
[----:B------:R-:W-:-:S07]  /*15d0*/  MOV R5, R0 ;  /* 0x0000000000057202 */ /* 0x000fce0000000f00 */
.L_x_20:
[----:B------:R-:W-:Y:S05]  /*15e0*/  BSYNC.RECONVERGENT B2 ;  /* 0x0000000000027941 */ /* 0x000fea0003800200 */
.L_x_19:
[----:B------:R-:W2:Y:S01]  /*15f0*/  LDG.E R25, desc[UR8][R8.64+0x4] ;  /* 0x0000040808197981 */ /* 0x000ea2000c1e1900 */
[----:B------:R-:W0:Y:S01]  /*1600*/  MUFU.RCP R13, R10 ;  /* 0x0000000a000d7308 */ /* 0x000e220000001000 */
[----:B------:R-:W-:Y:S02]  /*1610*/  BSSY.RECONVERGENT B2, `(.L_x_21) ;  /* 0x000000c000027945 */ /* 0x000fe40003800200 */
[----:B------:R1:W-:Y:S01]  /*1620*/  STG.E desc[UR8][R8.64], R5 ;  /* 0x0000000508007986 */ /* 0x0003e2000c101908 */
[----:B0-----:R-:W-:-:S04]  /*1630*/  FFMA R0, R13, -R10, 1 ;  /* 0x3f8000000d007423 */ /* 0x001fc8000000080a */
[----:B------:R-:W-:Y:S01]  /*1640*/  FFMA R0, R13, R0, R13 ;  /* 0x000000000d007223 */ /* 0x000fe2000000000d */
[----:B--2---:R-:W0:Y:S03]  /*1650*/  FCHK P0, R25, R10 ;  /* 0x0000000a19007302 */ /* 0x004e260000000000 */
[----:B------:R-:W-:-:S04]  /*1660*/  FFMA R13, R0, R25, RZ ;  /* 0x00000019000d7223 */ /* 0x000fc800000000ff */
[----:B------:R-:W-:-:S04]  /*1670*/  FFMA R12, R13, -R10, R25 ;  /* 0x8000000a0d0c7223 */ /* 0x000fc80000000019 */
[----:B------:R-:W-:Y:S01]  /*1680*/  FFMA R13, R0, R12, R13 ;  /* 0x0000000c000d7223 */ /* 0x000fe2000000000d */
[----:B01----:R-:W-:Y:S06]  /*1690*/  @!P0 BRA `(.L_x_22) ;  /* 0x00000000000c8947 */ /* 0x003fec0003800000 */
[----:B------:R-:W-:-:S07]  /*16a0*/  MOV R18, 0x16c0 ;  /* 0x000016c000127802 */ /* 0x000fce0000000f00 */
[----:B------:R-:W-:Y:S05]  /*16b0*/  CALL.REL.NOINC `($__internal_0_$__cuda_sm3x_div_rn_noftz_f32_slowpath) ;  /* 0x0000004800007944 */ /* 0x000fea0003c00000 */
[----:B------:R-:W-:-:S07]  /*16c0*/  MOV R13, R0 ;  /* 0x00000000000d7202 */ /* 0x000fce0000000f00 */
.L_x_22:
[----:B------:R-:W-:Y:S05]  /*16d0*/  BSYNC.RECONVERGENT B2 ;  /* 0x0000000000027941 */ /* 0x000fea0003800200 */
.L_x_21:
        /* <DEDUP_REMOVED lines=14> */
.L_x_24:
[----:B------:R-:W-:Y:S05]  /*17c0*/  BSYNC.RECONVERGENT B2 ;  /* 0x0000000000027941 */ /* 0x000fea0003800200 */
.L_x_23:
        /* <DEDUP_REMOVED lines=14> */
.L_x_26:
[----:B------:R-:W-:Y:S05]  /*18b0*/  BSYNC.RECONVERGENT B2 ;  /* 0x0000000000027941 */ /* 0x000fea0003800200 */
.L_x_25:
        /* <DEDUP_REMOVED lines=14> */
.L_x_28:
[----:B------:R-:W-:Y:S05]  /*19a0*/  BSYNC.RECONVERGENT B2 ;  /* 0x0000000000027941 */ /* 0x000fea0003800200 */
.L_x_27:
        /* <DEDUP_REMOVED lines=14> */
.L_x_30:
[----:B------:R-:W-:Y:S05]  /*1a90*/  BSYNC.RECONVERGENT B2 ;  /* 0x0000000000027941 */ /* 0x000fea0003800200 */
.L_x_29:
        /* <DEDUP_REMOVED lines=14> */
.L_x_32:
[----:B------:R-:W-:Y:S05]  /*1b80*/  BSYNC.RECONVERGENT B2 ;  /* 0x0000000000027941 */ /* 0x000fea0003800200 */
.L_x_31:
        /* <DEDUP_REMOVED lines=14> */
.L_x_34:
[----:B------:R-:W-:Y:S05]  /*1c70*/  BSYNC.RECONVERGENT B2 ;  /* 0x0000000000027941 */ /* 0x000fea0003800200 */
.L_x_33:
        /* <DEDUP_REMOVED lines=14> */
.L_x_36:
[----:B------:R-:W-:Y:S05]  /*1d60*/  BSYNC.RECONVERGENT B2 ;  /* 0x0000000000027941 */ /* 0x000fea0003800200 */
.L_x_35:
        /* <DEDUP_REMOVED lines=14> */
.L_x_38:
[----:B------:R-:W-:Y:S05]  /*1e50*/  BSYNC.RECONVERGENT B2 ;  /* 0x0000000000027941 */ /* 0x000fea0003800200 */
.L_x_37:
        /* <DEDUP_REMOVED lines=14> */
.L_x_40:
[----:B------:R-:W-:Y:S05]  /*1f40*/  BSYNC.RECONVERGENT B2 ;  /* 0x0000000000027941 */ /* 0x000fea0003800200 */
.L_x_39:
        /* <DEDUP_REMOVED lines=14> */
.L_x_42:
[----:B------:R-:W-:Y:S05]  /*2030*/  BSYNC.RECONVERGENT B2 ;  /* 0x0000000000027941 */ /* 0x000fea0003800200 */
.L_x_41:
        /* <DEDUP_REMOVED lines=14> */
.L_x_44:
[----:B------:R-:W-:Y:S05]  /*2120*/  BSYNC.RECONVERGENT B2 ;  /* 0x0000000000027941 */ /* 0x000fea0003800200 */
.L_x_43:
        /* <DEDUP_REMOVED lines=14> */
.L_x_46:
[----:B------:R-:W-:Y:S05]  /*2210*/  BSYNC.RECONVERGENT B2 ;  /* 0x0000000000027941 */ /* 0x000fea0003800200 */
.L_x_45:
        /* <DEDUP_REMOVED lines=14> */
.L_x_48:
[----:B------:R-:W-:Y:S05]  /*2300*/  BSYNC.RECONVERGENT B2 ;  /* 0x0000000000027941 */ /* 0x000fea0003800200 */
.L_x_47:
        /* <DEDUP_REMOVED lines=13> */
.L_x_50:
[----:B------:R-:W-:Y:S05]  /*23e0*/  BSYNC.RECONVERGENT B2 ;  /* 0x0000000000027941 */ /* 0x000fea0003800200 */
.L_x_49:
[----:B------:R-:W-:Y:S01]  /*23f0*/  UIADD3 UR4, UPT, UPT, UR4, 0x10, URZ ;  /* 0x0000001004047890 */ /* 0x000fe2000fffe0ff */
[----:B------:R2:W-:Y:S05]  /*2400*/  STG.E desc[UR8][R8.64+0x3c], R0 ;  /* 0x00003c0008007986 */ /* 0x0005ea000c101908 */
[----:B------:R-:W-:-:S13]  /*2410*/  ISETP.NE.AND P0, PT, R4, UR4, PT ;  /* 0x0000000404007c0c */ /* 0x000fda000bf05270 */
[----:B--2---:R-:W-:Y:S05]  /*2420*/  @P0 BRA `(.L_x_51) ;  /* 0xfffffff000300947 */ /* 0x004fea000383ffff */
.L_x_18:
[----:B------:R-:W-:-:S13]  /*2430*/  ISETP.NE.AND P0, PT, R3, RZ, PT ;  /* 0x000000ff0300720c */ /* 0x000fda0003f05270 */
[----:B------:R-:W-:Y:S05]  /*2440*/  @!P0 BRA `(.L_x_17) ;  /* 0x0000000c00748947 */ /* 0x000fea0003800000 */
[----:B------:R-:W0:Y:S01]  /*2450*/  LDCU UR4, c[0x0][0x3a8] ;  /* 0x00007500ff0477ac */ /* 0x000e220008000800 */
[----:B------:R-:W-:Y:S01]  /*2460*/  ISETP.GE.U32.AND P0, PT, R3, 0x8, PT ;  /* 0x000000080300780c */ /* 0x000fe20003f06070 */
[----:B0-----:R-:W-:-:S12]  /*2470*/  ULOP3.LUT UR5, UR4, 0x7, URZ, 0xc0, !UPT ;  /* 0x0000000704057892 */ /* 0x001fd8000f8ec0ff */
[----:B------:R-:W-:Y:S05]  /*2480*/  @!P0 BRA `(.L_x_52) ;  /* 0x0000000400ec8947 */ /* 0x000fea0003800000 */
[----:B------:R-:W0:Y:S01]  /*2490*/  LDC.64 R2, c[0x0][0x390] ;  /* 0x0000e400ff027b82 */ /* 0x000e220000000a00 */
[----:B------:R-:W-:-:S04]  /*24a0*/  IMAD R5, R11, UR4, R4 ;  /* 0x000000040b057c24 */ /* 0x000fc8000f8e0204 */
[----:B0-----:R-:W-:-:S05]  /*24b0*/  IMAD.WIDE R2, R5, 0x4, R2 ;  /* 0x0000000405027825 */ /* 0x001fca00078e0202 */
[----:B------:R-:W2:Y:S01]  /*24c0*/  LDG.E R25, desc[UR8][R2.64] ;  /* 0x0000000802197981 */ /* 0x000ea2000c1e1900 */
[----:B------:R-:W0:Y:S01]  /*24d0*/  MUFU.RCP R5, R10 ;  /* 0x0000000a00057308 */ /* 0x000e220000001000 */
[----:B------:R-:W-:Y:S01]  /*24e0*/  BSSY.RECONVERGENT B2, `(.L_x_53) ;  /* 0x000000b000027945 */ /* 0x000fe20003800200 */
[----:B0-----:R-:W-:-:S04]  /*24f0*/  FFMA R0, R5, -R10, 1 ;  /* 0x3f80000005007423 */ /* 0x001fc8000000080a */
[----:B------:R-:W-:Y:S02]  /*2500*/  FFMA R0, R5, R0, R5 ;  /* 0x0000000005007223 */ /* 0x000fe40000000005 */
[----:B--2---:R-:W0:Y:S02]  /*2510*/  FCHK P0, R25, R10 ;  /* 0x0000000a19007302 */ /* 0x004e240000000000 */
[----:B------:R-:W-:-:S04]  /*2520*/  FFMA R5, R0, R25, RZ ;  /* 0x0000001900057223 */ /* 0x000fc800000000ff */
[----:B---3--:R-:W-:-:S04]  /*2530*/  FFMA R6, R5, -R10, R25 ;  /* 0x8000000a05067223 */ /* 0x008fc80000000019 */
[----:B------:R-:W-:Y:S01]  /*2540*/  FFMA R5, R0, R6, R5 ;  /* 0x0000000600057223 */ /* 0x000fe20000000005 */
[----:B0-----:R-:W-:Y:S06]  /*2550*/  @!P0 BRA `(.L_x_54) ;  /* 0x00000000000c8947 */ /* 0x001fec0003800000 */
[----:B------:R-:W-:-:S07]  /*2560*/  MOV R18, 0x2580 ;  /* 0x0000258000127802 */ /* 0x000fce0000000f00 */
[----:B------:R-:W-:Y:S05]  /*2570*/  CALL.REL.NOINC `($__internal_0_$__cuda_sm3x_div_rn_noftz_f32_slowpath) ;  /* 0x0000003800507944 */ /* 0x000fea0003c00000 */
[----:B------:R-:W-:-:S07]  /*2580*/  MOV R5, R0 ;  /* 0x0000000000057202 */ /* 0x000fce0000000f00 */
.L_x_54:
[----:B------:R-:W-:Y:S05]  /*2590*/  BSYNC.RECONVERGENT B2 ;  /* 0x0000000000027941 */ /* 0x000fea0003800200 */
.L_x_53:
        /* <DEDUP_REMOVED lines=14> */
.L_x_56:
[----:B------:R-:W-:Y:S05]  /*2680*/  BSYNC.RECONVERGENT B2 ;  /* 0x0000000000027941 */ /* 0x000fea0003800200 */
.L_x_55:
        /* <DEDUP_REMOVED lines=14> */
.L_x_58:
[----:B------:R-:W-:Y:S05]  /*2770*/  BSYNC.RECONVERGENT B2 ;  /* 0x0000000000027941 */ /* 0x000fea0003800200 */
.L_x_57:
        /* <DEDUP_REMOVED lines=14> */
.L_x_60:
[----:B------:R-:W-:Y:S05]  /*2860*/  BSYNC.RECONVERGENT B2 ;  /* 0x0000000000027941 */ /* 0x000fea0003800200 */
.L_x_59:
        /* <DEDUP_REMOVED lines=14> */
.L_x_62:
[----:B------:R-:W-:Y:S05]  /*2950*/  BSYNC.RECONVERGENT B2 ;  /* 0x0000000000027941 */ /* 0x000fea0003800200 */
.L_x_61:
        /* <DEDUP_REMOVED lines=14> */
.L_x_64:
[----:B------:R-:W-:Y:S05]  /*2a40*/  BSYNC.RECONVERGENT B2 ;  /* 0x0000000000027941 */ /* 0x000fea0003800200 */
.L_x_63:
        /* <DEDUP_REMOVED lines=14> */
.L_x_66:
[----:B------:R-:W-:Y:S05]  /*2b30*/  BSYNC.RECONVERGENT B2 ;  /* 0x0000000000027941 */ /* 0x000fea0003800200 */
.L_x_65:
        /* <DEDUP_REMOVED lines=13> */
.L_x_68:
[----:B------:R-:W-:Y:S05]  /*2c10*/  BSYNC.RECONVERGENT B2 ;  /* 0x0000000000027941 */ /* 0x000fea0003800200 */
.L_x_67:
[----:B------:R0:W-:Y:S01]  /*2c20*/  STG.E desc[UR8][R2.64+0x1c], R0 ;  /* 0x00001c0002007986 */ /* 0x0001e2000c101908 */
[----:B------:R-:W-:-:S07]  /*2c30*/  IADD3 R4, PT, PT, R4, 0x8, RZ ;  /* 0x0000000804047810 */ /* 0x000fce0007ffe0ff */
.L_x_52:
[----:B------:R-:W-:-:S09]  /*2c40*/  UISETP.NE.AND UP0, UPT, UR5, URZ, UPT ;  /* 0x000000ff0500728c */ /* 0x000fd2000bf05270 */
[----:B------:R-:W-:Y:S05]  /*2c50*/  BRA.U !UP0, `(.L_x_17) ;  /* 0x0000000508707547 */ /* 0x000fea000b800000 */
[----:B------:R-:W1:Y:S01]  /*2c60*/  LDCU UR4, c[0x0][0x3a8] ;  /* 0x00007500ff0477ac */ /* 0x000e620008000800 */
[----:B------:R-:W-:Y:S02]  /*2c70*/  UISETP.GE.U32.AND UP0, UPT, UR5, 0x4, UPT ;  /* 0x000000040500788c */ /* 0x000fe4000bf06070 */
[----:B-1----:R-:W-:-:S07]  /*2c80*/  ULOP3.LUT UR6, UR4, 0x3, URZ, 0xc0, !UPT ;  /* 0x0000000304067892 */ /* 0x002fce000f8ec0ff */
[----:B------:R-:W-:Y:S05]  /*2c90*/  BRA.U !UP0, `(.L_x_69) ;  /* 0x0000000108fc7547 */ /* 0x000fea000b800000 */
[----:B0-----:R-:W0:Y:S01]  /*2ca0*/  LDC.64 R2, c[0x0][0x390] ;  /* 0x0000e400ff027b82 */ /* 0x001e220000000a00 */
        /* <DEDUP_REMOVED lines=15> */
.L_x_71:
[----:B------:R-:W-:Y:S05]  /*2da0*/  BSYNC.RECONVERGENT B2 ;  /* 0x0000000000027941 */ /* 0x000fea0003800200 */
.L_x_70:
        /* <DEDUP_REMOVED lines=14> */
.L_x_73:
[----:B------:R-:W-:Y:S05]  /*2e90*/  BSYNC.RECONVERGENT B2 ;  /* 0x0000000000027941 */ /* 0x000fea0003800200 */
.L_x_72:
        /* <DEDUP_REMOVED lines=14> */
.L_x_75:
[----:B------:R-:W-:Y:S05]  /*2f80*/  BSYNC.RECONVERGENT B2 ;  /* 0x0000000000027941 */ /* 0x000fea0003800200 */
.L_x_74:
        /* <DEDUP_REMOVED lines=13> */
.L_x_77:
[----:B------:R-:W-:Y:S05]  /*3060*/  BSYNC.RECONVERGENT B2 ;  /* 0x0000000000027941 */ /* 0x000fea0003800200 */
.L_x_76:
[----:B------:R1:W-:Y:S01]  /*3070*/  STG.E desc[UR8][R2.64+0xc], R0 ;  /* 0x00000c0002007986 */ /* 0x0003e2000c101908 */
[----:B------:R-:W-:-:S07]  /*3080*/  IADD3 R4, PT, PT, R4, 0x4, RZ ;  /* 0x0000000404047810 */ /* 0x000fce0007ffe0ff */
.L_x_69:
[----:B------:R-:W-:-:S09]  /*3090*/  UISETP.NE.AND UP0, UPT, UR6, URZ, UPT ;  /* 0x000000ff0600728c */ /* 0x000fd2000bf05270 */
[----:B------:R-:W-:Y:S05]  /*30a0*/  BRA.U !UP0, `(.L_x_17) ;  /* 0x00000001085c7547 */ /* 0x000fea000b800000 */
[----:B01----:R-:W0:Y:S01]  /*30b0*/  LDC.64 R2, c[0x0][0x390] ;  /* 0x0000e400ff027b82 */ /* 0x003e220000000a00 */
[----:B------:R-:W1:Y:S01]  /*30c0*/  LDCU UR5, c[0x0][0x3a8] ;  /* 0x00007500ff0577ac */ /* 0x000e620008000800 */
[----:B------:R-:W-:-:S05]  /*30d0*/  UMOV UR4, URZ ;  /* 0x000000ff00047c82 */ /* 0x000fca0008000000 */
.L_x_80:
[----:B-1-34-:R-:W-:-:S04]  /*30e0*/  IMAD R7, R11, UR5, R4 ;  /* 0x000000050b077c24 */ /* 0x01afc8000f8e0204 */
[----:B0-----:R-:W-:-:S05]  /*30f0*/  IMAD.WIDE R6, R7, 0x4, R2 ;  /* 0x0000000407067825 */ /* 0x001fca00078e0202 */
[----:B------:R-:W2:Y:S01]  /*3100*/  LDG.E R25, desc[UR8][R6.64] ;  /* 0x0000000806197981 */ /* 0x000ea2000c1e1900 */
[----:B------:R-:W0:Y:S01]  /*3110*/  MUFU.RCP R5, R10 ;  /* 0x0000000a00057308 */ /* 0x000e220000001000 */
[----:B------:R-:W-:Y:S01]  /*3120*/  UIADD3 UR4, UPT, UPT, UR4, 0x1, URZ ;  /* 0x0000000104047890 */ /* 0x000fe2000fffe0ff */
[----:B------:R-:W-:Y:S03]  /*3130*/  BSSY.RECONVERGENT B2, `(.L_x_78) ;  /* 0x000000b000027945 */ /* 0x000fe60003800200 */
[----:B------:R-:W-:Y:S01]  /*3140*/  UISETP.NE.AND UP0, UPT, UR4, UR6, UPT ;  /* 0x000000060400728c */ /* 0x000fe2000bf05270 */
[----:B0-----:R-:W-:-:S04]  /*3150*/  FFMA R0, R5, -R10, 1 ;  /* 0x3f80000005007423 */ /* 0x001fc8000000080a */
[----:B------:R-:W-:Y:S01]  /*3160*/  FFMA R0, R5, R0, R5 ;  /* 0x0000000005007223 */ /* 0x000fe20000000005 */
[----:B--2---:R-:W0:Y:S03]  /*3170*/  FCHK P0, R25, R10 ;  /* 0x0000000a19007302 */ /* 0x004e260000000000 */
[----:B------:R-:W-:-:S04]  /*3180*/  FFMA R5, R0, R25, RZ ;  /* 0x0000001900057223 */ /* 0x000fc800000000ff */
[----:B------:R-:W-:-:S04]  /*3190*/  FFMA R8, R5, -R10, R25 ;  /* 0x8000000a05087223 */ /* 0x000fc80000000019 */
[----:B------:R-:W-:Y:S01]  /*31a0*/  FFMA R0, R0, R8, R5 ;  /* 0x0000000800007223 */ /* 0x000fe20000000005 */
[----:B0-----:R-:W-:Y:S06]  /*31b0*/  @!P0 BRA `(.L_x_79) ;  /* 0x0000000000088947 */ /* 0x001fec0003800000 */
[----:B------:R-:W-:-:S07]  /*31c0*/  MOV R18, 0x31e0 ;  /* 0x000031e000127802 */ /* 0x000fce0000000f00 */
[----:B------:R-:W-:Y:S05]  /*31d0*/  CALL.REL.NOINC `($__internal_0_$__cuda_sm3x_div_rn_noftz_f32_slowpath) ;  /* 0x0000002c00387944 */ /* 0x000fea0003c00000 */
.L_x_79:
[----:B------:R-:W-:Y:S05]  /*31e0*/  BSYNC.RECONVERGENT B2 ;  /* 0x0000000000027941 */ /* 0x000fea0003800200 */
.L_x_78:
[----:B------:R4:W-:Y:S01]  /*31f0*/  STG.E desc[UR8][R6.64], R0 ;  /* 0x0000000006007986 */ /* 0x0009e2000c101908 */
[----:B------:R-:W-:Y:S01]  /*3200*/  IADD3 R4, PT, PT, R4, 0x1, RZ ;  /* 0x0000000104047810 */ /* 0x000fe20007ffe0ff */
[----:B------:R-:W-:Y:S06]  /*3210*/  BRA.U UP0, `(.L_x_80) ;  /* 0xfffffffd00b07547 */ /* 0x000fec000b83ffff */
.L_x_17:
[----:B------:R-:W0:Y:S02]  /*3220*/  LDCU UR4, c[0x0][0x3a8] ;  /* 0x00007500ff0477ac */ /* 0x000e240008000800 */
[----:B01234-:R-:W-:-:S04]  /*3230*/  MOV R6, UR4 ;  /* 0x0000000400067c02 */ /* 0x01ffc80008000f00 */
[----:B------:R-:W-:-:S13]  /*3240*/  ISETP.NE.AND P0, PT, R6, RZ, PT ;  /* 0x000000ff0600720c */ /* 0x000fda0003f05270 */
[----:B------:R-:W-:Y:S05]  /*3250*/  @!P0 BRA `(.L_x_81) ;  /* 0x0000000000a48947 */ /* 0x000fea0003800000 */
[----:B------:R-:W-:Y:S02]  /*3260*/  IMAD R0, R6, R6, RZ ;  /* 0x0000000606007224 */ /* 0x000fe400078e02ff */
[----:B------:R-:W-:-:S03]  /*3270*/  HFMA2 R9, -RZ, RZ, 0, 0 ;  /* 0x00000000ff097431 */ /* 0x000fc600000001ff */
[C---:B------:R-:W-:Y:S02]  /*3280*/  ISETP.GE.U32.AND P0, PT, R0.reuse, 0x8, PT ;  /* 0x000000080000780c */ /* 0x040fe40003f06070 */
[----:B------:R-:W-:Y:S01]  /*3290*/  VIMNMX.U32 R7, PT, PT, R0, 0x1, !PT ;  /* 0x0000000100077848 */ /* 0x000fe20007fe0000 */
[----:B------:R-:W-:-:S03]  /*32a0*/  IMAD R0, R11, R0, RZ ;  /* 0x000000000b007224 */ /* 0x000fc600078e02ff */
[----:B------:R-:W-:-:S04]  /*32b0*/  LOP3.LUT R8, R7, 0x5, RZ, 0xc0, !PT ;  /* 0x0000000507087812 */ /* 0x000fc800078ec0ff */
[----:B------:R-:W-:-:S03]  /*32c0*/  ISETP.NE.AND P1, PT, R8, RZ, PT ;  /* 0x000000ff0800720c */ /* 0x000fc60003f25270 */
[----:B------:R-:W-:Y:S10]  /*32d0*/  @!P0 BRA `(.L_x_82) ;  /* 0x0000000000408947 */ /* 0x000ff40003800000 */
[----:B------:R-:W0:Y:S01]  /*32e0*/  LDC.64 R4, c[0x0][0x398] ;  /* 0x0000e600ff047b82 */ /* 0x000e220000000a00 */
[----:B------:R-:W-:Y:S01]  /*32f0*/  LOP3.LUT R9, R7, 0xfffffff8, RZ, 0xc0, !PT ;  /* 0xfffffff807097812 */ /* 0x000fe200078ec0ff */
[----:B------:R-:W-:-:S06]  /*3300*/  UMOV UR4, URZ ;  /* 0x000000ff00047c82 */ /* 0x000fcc0008000000 */
.L_x_83:
[----:B-1----:R-:W-:Y:S01]  /*3310*/  IADD3 R3, PT, PT, R0, UR4, RZ ;  /* 0x0000000400037c10 */ /* 0x002fe2000fffe0ff */
[----:B------:R-:W-:-:S04]  /*3320*/  UIADD3 UR4, UPT, UPT, UR4, 0x8, URZ ;  /* 0x0000000804047890 */ /* 0x000fc8000fffe0ff */
[----:B0-----:R-:W-:Y:S02]  /*3330*/  IMAD.WIDE R2, R3, 0x4, R4 ;  /* 0x0000000403027825 */ /* 0x001fe400078e0204 */
[----:B------:R-:W-:-:S03]  /*3340*/  ISETP.NE.AND P0, PT, R9, UR4, PT ;  /* 0x0000000409007c0c */ /* 0x000fc6000bf05270 */
        /* <DEDUP_REMOVED lines=9> */
.L_x_82:
[----:B------:R-:W-:Y:S05]  /*33e0*/  @!P1 BRA `(.L_x_81) ;  /* 0x0000000000409947 */ /* 0x000fea0003800000 */
[----:B------:R-:W-:Y:S02]  /*33f0*/  LOP3.LUT R7, R7, 0x1, RZ, 0xc0, !PT ;  /* 0x0000000107077812 */ /* 0x000fe400078ec0ff */
[----:B------:R-:W-:Y:S02]  /*3400*/  ISETP.GE.U32.AND P0, PT, R8, 0x4, PT ;  /* 0x000000040800780c */ /* 0x000fe40003f06070 */
[----:B------:R-:W-:-:S13]  /*3410*/  ISETP.NE.U32.AND P1, PT, R7, 0x1, PT ;  /* 0x000000010700780c */ /* 0x000fda0003f25070 */
[----:B------:R-:W0:Y:S01]  /*3420*/  @!P1 LDC.64 R4, c[0x0][0x398] ;  /* 0x0000e600ff049b82 */ /* 0x000e220000000a00 */
[----:B------:R-:W-:Y:S05]  /*3430*/  @!P0 BRA `(.L_x_84) ;  /* 0x0000000000208947 */ /* 0x000fea0003800000 */
[----:B-1----:R-:W1:Y:S01]  /*3440*/  LDC.64 R2, c[0x0][0x398] ;  /* 0x0000e600ff027b82 */ /* 0x002e620000000a00 */
[----:B------:R-:W-:Y:S02]  /*3450*/  IADD3 R7, PT, PT, R0, R9, RZ ;  /* 0x0000000900077210 */ /* 0x000fe40007ffe0ff */
[----:B------:R-:W-:-:S03]  /*3460*/  IADD3 R9, PT, PT, R9, 0x4, RZ ;  /* 0x0000000409097810 */ /* 0x000fc60007ffe0ff */
[----:B-1----:R-:W-:-:S05]  /*3470*/  IMAD.WIDE R2, R7, 0x4, R2 ;  /* 0x0000000407027825 */ /* 0x002fca00078e0202 */
[----:B------:R2:W-:Y:S04]  /*3480*/  STG.E desc[UR8][R2.64], RZ ;  /* 0x000000ff02007986 */ /* 0x0005e8000c101908 */
[----:B------:R2:W-:Y:S04]  /*3490*/  STG.E desc[UR8][R2.64+0x4], RZ ;  /* 0x000004ff02007986 */ /* 0x0005e8000c101908 */
[----:B------:R2:W-:Y:S04]  /*34a0*/  STG.E desc[UR8][R2.64+0x8], RZ ;  /* 0x000008ff02007986 */ /* 0x0005e8000c101908 */
[----:B------:R2:W-:Y:S02]  /*34b0*/  STG.E desc[UR8][R2.64+0xc], RZ ;  /* 0x00000cff02007986 */ /* 0x0005e4000c101908 */
.L_x_84:
[----:B-12---:R-:W-:-:S05]  /*34c0*/  @!P1 IADD3 R3, PT, PT, R0, R9, RZ ;  /* 0x0000000900039210 */ /* 0x006fca0007ffe0ff */
[----:B0-----:R-:W-:-:S05]  /*34d0*/  @!P1 IMAD.WIDE R2, R3, 0x4, R4 ;  /* 0x0000000403029825 */ /* 0x001fca00078e0204 */
[----:B------:R0:W-:Y:S02]  /*34e0*/  @!P1 STG.E desc[UR8][R2.64], RZ ;  /* 0x000000ff02009986 */ /* 0x0001e4000c101908 */
.L_x_81:
[----:B------:R-:W2:Y:S02]  /*34f0*/  LDCU UR4, c[0x0][0x3b0] ;  /* 0x00007600ff0477ac */ /* 0x000ea40008000800 */
[----:B--2---:R-:W-:-:S09]  /*3500*/  UISETP.GE.AND UP0, UPT, UR4, 0x1, UPT ;  /* 0x000000010400788c */ /* 0x004fd2000bf06270 */
[----:B------:R-:W-:Y:S05]  /*3510*/  BRA.U !UP0, `(.L_x_85) ;  /* 0x0000000d08b47547 */ /* 0x000fea000b800000 */
[----:B------:R-:W-:-:S13]  /*3520*/  ISETP.GE.AND P0, PT, R6, 0x1, PT ;  /* 0x000000010600780c */ /* 0x000fda0003f06270 */
[----:B------:R-:W-:Y:S05]  /*3530*/  @!P0 BRA `(.L_x_86) ;  /* 0x0000002800108947 */ /* 0x000fea0003800000 */
[C---:B------:R-:W-:Y:S01]  /*3540*/  IADD3 R0, PT, PT, R6.reuse, -0x1, RZ ;  /* 0xffffffff06007810 */ /* 0x040fe20007ffe0ff */
[----:B------:R-:W-:Y:S01]  /*3550*/  UMOV UR4, URZ ;  /* 0x000000ff00047c82 */ /* 0x000fe20008000000 */
[C---:B01----:R-:W-:Y:S02]  /*3560*/  LOP3.LUT R2, R6.reuse, 0x7, RZ, 0xc0, !PT ;  /* 0x0000000706027812 */ /* 0x043fe400078ec0ff */
[C---:B------:R-:W-:Y:S02]  /*3570*/  LOP3.LUT R3, R6.reuse, 0x3, RZ, 0xc0, !PT ;  /* 0x0000000306037812 */ /* 0x040fe400078ec0ff */
[----:B------:R-:W-:-:S07]  /*3580*/  LOP3.LUT R7, R6, 0x7ffffff8, RZ, 0xc0, !PT ;  /* 0x7ffffff806077812 */ /* 0x000fce00078ec0ff */
.L_x_93:
[----:B0-----:R-:W0:Y:S08]  /*3590*/  LDC.64 R8, c[0x0][0x3a8] ;  /* 0x0000ea00ff087b82 */ /* 0x001e300000000a00 */
[----:B-1----:R-:W1:Y:S01]  /*35a0*/  LDC.64 R4, c[0x0][0x388] ;  /* 0x0000e200ff047b82 */ /* 0x002e620000000a00 */
[----:B0-----:R-:W-:-:S04]  /*35b0*/  IMAD R9, R9, UR4, R11 ;  /* 0x0000000409097c24 */ /* 0x001fc8000f8e020b */
[----:B-1----:R-:W-:-:S05]  /*35c0*/  IMAD.WIDE R4, R9, 0x4, R4 ;  /* 0x0000000409047825 */ /* 0x002fca00078e0204 */
[----:B-----5:R0:W5:Y:S01]  /*35d0*/  LDG.E R22, desc[UR8][R4.64] ;  /* 0x0000000804167981 */ /* 0x020162000c1e1900 */
[----:B------:R-:W-:Y:S01]  /*35e0*/  IMAD R23, R8, UR4, RZ ;  /* 0x0000000408177c24 */ /* 0x000fe2000f8e02ff */
[----:B--23--:R-:W-:-:S06]  /*35f0*/  UMOV UR5, URZ ;  /* 0x000000ff00057c82 */ /* 0x00cfcc0008000000 */
.L_x_92:
[----:B-1----:R-:W1:Y:S01]  /*3600*/  LDC R6, c[0x0][0x3a8] ;  /* 0x0000ea00ff067b82 */ /* 0x002e620000000800 */
[----:B------:R-:W-:Y:S01]  /*3610*/  ISETP.GE.U32.AND P1, PT, R0, 0x7, PT ;  /* 0x000000070000780c */ /* 0x000fe20003f26070 */
[----:B------:R-:W-:Y:S01]  /*3620*/  HFMA2 R24, -RZ, RZ, 0, 0 ;  /* 0x00000000ff187431 */ /* 0x000fe200000001ff */
[----:B------:R-:W-:-:S05]  /*3630*/  IADD3 R13, PT, PT, R23, UR5, RZ ;  /* 0x00000005170d7c10 */ /* 0x000fca000fffe0ff */
[----:B0-----:R-:W0:Y:S08]  /*3640*/  LDC.64 R4, c[0x0][0x380] ;  /* 0x0000e000ff047b82 */ /* 0x001e300000000a00 */
[----:B--2---:R-:W2:Y:S01]  /*3650*/  LDC.64 R8, c[0x0][0x390] ;  /* 0x0000e400ff087b82 */ /* 0x004ea20000000a00 */
[----:B-1----:R-:W-:Y:S01]  /*3660*/  IMAD R25, R11, R6, UR5 ;  /* 0x000000050b197e24 */ /* 0x002fe2000f8e0206 */
[----:B------:R-:W-:-:S06]  /*3670*/  UIADD3 UR5, UPT, UPT, UR5, 0x1, URZ ;  /* 0x0000000105057890 */ /* 0x000fcc000fffe0ff */
[----:B------:R-:W-:Y:S01]  /*3680*/  ISETP.NE.AND P0, PT, R6, UR5, PT ;  /* 0x0000000506007c0c */ /* 0x000fe2000bf05270 */
[----:B0-----:R-:W-:-:S04]  /*3690*/  IMAD.WIDE.U32 R12, R13, 0x4, R4 ;  /* 0x000000040d0c7825 */ /* 0x001fc800078e0004 */
[----:B--2---:R-:W-:Y:S01]  /*36a0*/  IMAD.WIDE R14, R25, 0x4, R8 ;  /* 0x00000004190e7825 */ /* 0x004fe200078e0208 */
[----:B---3--:R-:W-:Y:S07]  /*36b0*/  @!P1 BRA `(.L_x_87) ;  /* 0x0000000400709947 */ /* 0x008fee0003800000 */
[----:B------:R-:W-:-:S07]  /*36c0*/  MOV R24, RZ ;  /* 0x000000ff00187202 */ /* 0x000fce0000000f00 */
.L_x_88:
[----:B------:R-:W-:Y:S01]  /*36d0*/  IADD3 R21, PT, PT, R23, R24, RZ ;  /* 0x0000001817157210 */ /* 0x000fe20007ffe0ff */
[-C--:B------:R-:W-:Y:S01]  /*36e0*/  IMAD R19, R11, R6.reuse, R24 ;  /* 0x000000060b137224 */ /* 0x080fe200078e0218 */
[----:B0-----:R-:W2:Y:S03]  /*36f0*/  LDG.E R27, desc[UR8][R12.64] ;  /* 0x000000080c1b7981 */ /* 0x001ea6000c1e1900 */
[----:B------:R-:W-:Y:S01]  /*3700*/  IMAD.WIDE.U32 R20, R21, 0x4, R4 ;  /* 0x0000000415147825 */ /* 0x000fe200078e0004 */
[----:B------:R-:W2:Y:S03]  /*3710*/  LDG.E R16, desc[UR8][R14.64] ;  /* 0x000000080e107981 */ /* 0x000ea6000c1e1900 */
[----:B------:R-:W-:Y:S01]  /*3720*/  IMAD.WIDE R18, R19, 0x4, R8 ;  /* 0x0000000413127825 */ /* 0x000fe200078e0208 */
[----:B------:R-:W3:Y:S04]  /*3730*/  LDG.E R26, desc[UR8][R20.64] ;  /* 0x00000008141a7981 */ /* 0x000ee8000c1e1900 */
[----:B------:R-:W3:Y:S01]  /*3740*/  LDG.E R17, desc[UR8][R18.64] ;  /* 0x0000000812117981 */ /* 0x000ee2000c1e1900 */
[----:B------:R-:W-:-:S02]  /*3750*/  IMAD R29, R25, R6, R24 ;  /* 0x00000006191d7224 */ /* 0x000fc400078e0218 */
[----:B--2---:R-:W-:Y:S01]  /*3760*/  FADD R27, R27, -R16 ;  /* 0x800000101b1b7221 */ /* 0x004fe20000000000 */
[----:B---3--:R-:W-:Y:S02]  /*3770*/  FADD R26, R26, -R17 ;  /* 0x800000111a1a7221 */ /* 0x008fe40000000000 */
[----:B------:R-:W0:Y:S02]  /*3780*/  LDC.64 R16, c[0x0][0x398] ;  /* 0x0000e600ff107b82 */ /* 0x000e240000000a00 */
[----:B0-----:R-:W-:-:S05]  /*3790*/  IMAD.WIDE R16, R29, 0x4, R16 ;  /* 0x000000041d107825 */ /* 0x001fca00078e0210 */
[----:B------:R-:W2:Y:S01]  /*37a0*/  LDG.E R29, desc[UR8][R16.64] ;  /* 0x00000008101d7981 */ /* 0x000ea2000c1e1900 */
[----:B-----5:R-:W-:-:S04]  /*37b0*/  FMUL R27, R22, R27 ;  /* 0x0000001b161b7220 */ /* 0x020fc80000400000 */
[----:B--2---:R-:W-:-:S05]  /*37c0*/  FFMA R29, R26, R27, R29 ;  /* 0x0000001b1a1d7223 */ /* 0x004fca000000001d */
[----:B------:R0:W-:Y:S04]  /*37d0*/  STG.E desc[UR8][R16.64], R29 ;  /* 0x0000001d10007986 */ /* 0x0001e8000c101908 */
[----:B------:R-:W2:Y:S04]  /*37e0*/  LDG.E R27, desc[UR8][R12.64] ;  /* 0x000000080c1b7981 */ /* 0x000ea8000c1e1900 */
[----:B------:R-:W2:Y:S04]  /*37f0*/  LDG.E R26, desc[UR8][R14.64] ;  /* 0x000000080e1a7981 */ /* 0x000ea8000c1e1900 */
[----:B------:R-:W3:Y:S01]  /*3800*/  LDG.E R28, desc[UR8][R18.64+0x4] ;  /* 0x00000408121c7981 */ /* 0x000ee2000c1e1900 */
[----:B--2---:R-:W-:-:S03]  /*3810*/  FADD R27, R27, -R26 ;  /* 0x8000001a1b1b7221 */ /* 0x004fc60000000000 */
[----:B------:R-:W3:Y:S01]  /*3820*/  LDG.E R26, desc[UR8][R20.64+0x4] ;  /* 0x00000408141a7981 */ /* 0x000ee2000c1e1900 */
[----:B------:R-:W-:Y:S01]  /*3830*/  FMUL R27, R22, R27 ;  /* 0x0000001b161b7220 */ /* 0x000fe20000400000 */
[----:B---3--:R-:W-:Y:S02]  /*3840*/  FADD R26, R26, -R28 ;  /* 0x8000001c1a1a7221 */ /* 0x008fe40000000000 */
[----:B------:R-:W2:Y:S02]  /*3850*/  LDG.E R28, desc[UR8][R16.64+0x4] ;  /* 0x00000408101c7981 */ /* 0x000ea4000c1e1900 */
[----:B--2---:R-:W-:-:S05]  /*3860*/  FFMA R26, R26, R27, R28 ;  /* 0x0000001b1a1a7223 */ /* 0x004fca000000001c */
[----:B------:R1:W-:Y:S04]  /*3870*/  STG.E desc[UR8][R16.64+0x4], R26 ;  /* 0x0000041a10007986 */ /* 0x0003e8000c101908 */
[----:B------:R-:W2:Y:S04]  /*3880*/  LDG.E R27, desc[UR8][R12.64] ;  /* 0x000000080c1b7981 */ /* 0x000ea8000c1e1900 */
[----:B------:R-:W2:Y:S04]  /*3890*/  LDG.E R28, desc[UR8][R14.64] ;  /* 0x000000080e1c7981 */ /* 0x000ea8000c1e1900 */
[----:B0-----:R-:W3:Y:S01]  /*38a0*/  LDG.E R29, desc[UR8][R18.64+0x8] ;  /* 0x00000808121d7981 */ /* 0x001ee2000c1e1900 */
        /* <DEDUP_REMOVED lines=8> */
[----:B-1----:R-:W2:Y:S04]  /*3930*/  LDG.E R26, desc[UR8][R14.64] ;  /* 0x000000080e1a7981 */ /* 0x002ea8000c1e1900 */
        /* <DEDUP_REMOVED lines=38> */
[----:B-1----:R-:W2:Y:S04]  /*3ba0*/  LDG.E R26, desc[UR8][R12.64] ;  /* 0x000000080c1a7981 */ /* 0x002ea8000c1e1900 */
[----:B------:R-:W2:Y:S04]  /*3bb0*/  LDG.E R29, desc[UR8][R14.64] ;  /* 0x000000080e1d7981 */ /* 0x000ea8000c1e1900 */
[----:B------:R-:W3:Y:S04]  /*3bc0*/  LDG.E R28, desc[UR8][R20.64+0x1c] ;  /* 0x00001c08141c7981 */ /* 0x000ee8000c1e1900 */
[----:B------:R-:W3:Y:S04]  /*3bd0*/  LDG.E R19, desc[UR8][R18.64+0x1c] ;  /* 0x00001c0812137981 */ /* 0x000ee8000c1e1900 */
[----:B------:R-:W4:Y:S01]  /*3be0*/  LDG.E R21, desc[UR8][R16.64+0x1c] ;  /* 0x00001c0810157981 */ /* 0x000f22000c1e1900 */
[----:B------:R-:W-:-:S04]  /*3bf0*/  IADD3 R24, PT, PT, R24, 0x8, RZ ;  /* 0x0000000818187810 */ /* 0x000fc80007ffe0ff */
[----:B------:R-:W-:Y:S01]  /*3c00*/  ISETP.NE.AND P1, PT, R24, R7, PT ;  /* 0x000000071800720c */ /* 0x000fe20003f25270 */
[----:B--2---:R-:W-:-:S04]  /*3c10*/  FADD R29, R26, -R29 ;  /* 0x8000001d1a1d7221 */ /* 0x004fc80000000000 */
[----:B------:R-:W-:Y:S01]  /*3c20*/  FMUL R29, R22, R29 ;  /* 0x0000001d161d7220 */ /* 0x000fe20000400000 */
[----:B---3--:R-:W-:-:S04]  /*3c30*/  FADD R28, R28, -R19 ;  /* 0x800000131c1c7221 */ /* 0x008fc80000000000 */
[----:B----4-:R-:W-:-:S05]  /*3c40*/  FFMA R29, R28, R29, R21 ;  /* 0x0000001d1c1d7223 */ /* 0x010fca0000000015 */
[----:B------:R0:W-:Y:S01]  /*3c50*/  STG.E desc[UR8][R16.64+0x1c], R29 ;  /* 0x00001c1d10007986 */ /* 0x0001e2000c101908 */
[----:B------:R-:W-:Y:S05]  /*3c60*/  @P1 BRA `(.L_x_88) ;  /* 0xfffffff800981947 */ /* 0x000fea000383ffff */
[----:B------:R-:W-:-:S07]  /*3c70*/  MOV R24, R7 ;  /* 0x0000000700187202 */ /* 0x000fce0000000f00 */
.L_x_87:
[----:B------:R-:W-:-:S13]  /*3c80*/  ISETP.NE.AND P1, PT, R2, RZ, PT ;  /* 0x000000ff0200720c */ /* 0x000fda0003f25270 */
[----:B------:R-:W-:Y:S05]  /*3c90*/  @!P1 BRA `(.L_x_89) ;  /* 0x0000000400c09947 */ /* 0x000fea0003800000 */
[----:B0-----:R-:W-:Y:S02]  /*3ca0*/  IADD3 R16, PT, PT, R2, -0x1, RZ ;  /* 0xffffffff02107810 */ /* 0x001fe40007ffe0ff */
[----:B------:R-:W-:Y:S02]  /*3cb0*/  ISETP.NE.AND P1, PT, R3, RZ, PT ;  /* 0x000000ff0300720c */ /* 0x000fe40003f25270 */
[----:B------:R-:W-:-:S13]  /*3cc0*/  ISETP.GE.U32.AND P2, PT, R16, 0x3, PT ;  /* 0x000000031000780c */ /* 0x000fda0003f46070 */
[----:B------:R-:W-:Y:S05]  /*3cd0*/  @!P2 BRA `(.L_x_90) ;  /* 0x0000000000d4a947 */ /* 0x000fea0003800000 */
[----:B------:R-:W-:Y:S01]  /*3ce0*/  IADD3 R27, PT, PT, R23, R24, RZ ;  /* 0x00000018171b7210 */ /* 0x000fe20007ffe0ff */
[-C--:B------:R-:W-:Y:S01]  /*3cf0*/  IMAD R21, R11, R6.reuse, R24 ;  /* 0x000000060b157224 */ /* 0x080fe200078e0218 */
[----:B------:R-:W2:Y:S01]  /*3d00*/  LDG.E R17, desc[UR8][R12.64] ;  /* 0x000000080c117981 */ /* 0x000ea2000c1e1900 */
[----:B------:R-:W0:Y:S02]  /*3d10*/  LDC.64 R18, c[0x0][0x398] ;  /* 0x0000e600ff127b82 */ /* 0x000e240000000a00 */
[----:B------:R-:W-:Y:S01]  /*3d20*/  IMAD.WIDE.U32 R26, R27, 0x4, R4 ;  /* 0x000000041b1a7825 */ /* 0x000fe200078e0004 */
[----:B------:R-:W2:Y:S03]  /*3d30*/  LDG.E R16, desc[UR8][R14.64] ;  /* 0x000000080e107981 */ /* 0x000ea6000c1e1900 */
[----:B------:R-:W-:Y:S02]  /*3d40*/  IMAD.WIDE R20, R21, 0x4, R8 ;  /* 0x0000000415147825 */ /* 0x000fe400078e0208 */
[----:B------:R-:W3:Y:S04]  /*3d50*/  LDG.E R26, desc[UR8][R26.64] ;  /* 0x000000081a1a7981 */ /* 0x000ee8000c1e1900 */
[----:B------:R-:W3:Y:S01]  /*3d60*/  LDG.E R29, desc[UR8][R20.64] ;  /* 0x00000008141d7981 */ /* 0x000ee2000c1e1900 */
[----:B--2---:R-:W-:Y:S01]  /*3d70*/  FADD R17, R17, -R16 ;  /* 0x8000001011117221 */ /* 0x004fe20000000000 */
[----:B---3--:R-:W-:Y:S01]  /*3d80*/  FADD R16, R26, -R29 ;  /* 0x8000001d1a107221 */ /* 0x008fe20000000000 */
[----:B------:R-:W-:-:S04]  /*3d90*/  IMAD R29, R25, R6, R24 ;  /* 0x00000006191d7224 */ /* 0x000fc800078e0218 */
[----:B0-----:R-:W-:-:S05]  /*3da0*/  IMAD.WIDE R18, R29, 0x4, R18 ;  /* 0x000000041d127825 */ /* 0x001fca00078e0212 */
[----:B------:R-:W2:Y:S01]  /*3db0*/  LDG.E R29, desc[UR8][R18.64] ;  /* 0x00000008121d7981 */ /* 0x000ea2000c1e1900 */
[----:B-----5:R-:W-:Y:S01]  /*3dc0*/  FMUL R17, R22, R17 ;  /* 0x0000001116117220 */ /* 0x020fe20000400000 */
[----:B------:R-:W-:-:S04]  /*3dd0*/  IADD3 R26, P2, PT, R23, R24, RZ ;  /* 0x00000018171a7210 */ /* 0x000fc80007f5e0ff */
[----:B------:R-:W-:Y:S01]  /*3de0*/  IADD3.X R27, PT, PT, RZ, RZ, RZ, P2, !PT ;  /* 0x000000ffff1b7210 */ /* 0x000fe200017fe4ff */
[----:B--2---:R-:W-:Y:S02]  /*3df0*/  FFMA R29, R16, R17, R29 ;  /* 0x00000011101d7223 */ /* 0x004fe4000000001d */
[----:B------:R-:W0:Y:S03]  /*3e00*/  LDC.64 R16, c[0x0][0x380] ;  /* 0x0000e000ff107b82 */ /* 0x000e260000000a00 */
[----:B------:R1:W-:Y:S04]  /*3e10*/  STG.E desc[UR8][R18.64], R29 ;  /* 0x0000001d12007986 */ /* 0x0003e8000c101908 */
[----:B------:R-:W2:Y:S04]  /*3e20*/  LDG.E R28, desc[UR8][R20.64+0x4] ;  /* 0x00000408141c7981 */ /* 0x000ea8000c1e1900 */
[----:B-1----:R-:W3:Y:S01]  /*3e30*/  LDG.E R29, desc[UR8][R18.64+0x4] ;  /* 0x00000408121d7981 */ /* 0x002ee2000c1e1900 */
[----:B0-----:R-:W-:-:S04]  /*3e40*/  LEA R16, P3, R26, R16, 0x2 ;  /* 0x000000101a107211 */ /* 0x001fc800078610ff */
[----:B------:R-:W-:Y:S02]  /*3e50*/  LEA.HI.X R17, R26, R17, R27, 0x2, P3 ;  /* 0x000000111a117211 */ /* 0x000fe400018f141b */
[----:B------:R-:W4:Y:S04]  /*3e60*/  LDG.E R27, desc[UR8][R12.64] ;  /* 0x000000080c1b7981 */ /* 0x000f28000c1e1900 */
[----:B------:R-:W4:Y:S02]  /*3e70*/  LDG.E R26, desc[UR8][R14.64] ;  /* 0x000000080e1a7981 */ /* 0x000f24000c1e1900 */
[----:B----4-:R-:W-:Y:S02]  /*3e80*/  FADD R27, R27, -R26 ;  /* 0x8000001a1b1b7221 */ /* 0x010fe40000000000 */
[----:B------:R-:W2:Y:S02]  /*3e90*/  LDG.E R26, desc[UR8][R16.64+0x4] ;  /* 0x00000408101a7981 */ /* 0x000ea4000c1e1900 */
[----:B------:R-:W-:Y:S01]  /*3ea0*/  FMUL R27, R22, R27 ;  /* 0x0000001b161b7220 */ /* 0x000fe20000400000 */
[----:B--2---:R-:W-:-:S04]  /*3eb0*/  FADD R26, R26, -R28 ;  /* 0x8000001c1a1a7221 */ /* 0x004fc80000000000 */
[----:B---3--:R-:W-:-:S05]  /*3ec0*/  FFMA R29, R26, R27, R29 ;  /* 0x0000001b1a1d7223 */ /* 0x008fca000000001d */
        /* <DEDUP_REMOVED lines=12> */
[----:B0-----:R-:W2:Y:S04]  /*3f90*/  LDG.E R29, desc[UR8][R14.64] ;  /* 0x000000080e1d7981 */ /* 0x001ea8000c1e1900 */
[----:B------:R-:W3:Y:S04]  /*3fa0*/  LDG.E R28, desc[UR8][R16.64+0xc] ;  /* 0x00000c08101c7981 */ /* 0x000ee8000c1e1900 */
[----:B------:R-:W3:Y:S04]  /*3fb0*/  LDG.E R21, desc[UR8][R20.64+0xc] ;  /* 0x00000c0814157981 */ /* 0x000ee8000c1e1900 */
[----:B------:R-:W4:Y:S01]  /*3fc0*/  LDG.E R17, desc[UR8][R18.64+0xc] ;  /* 0x00000c0812117981 */ /* 0x000f22000c1e1900 */
[----:B------:R-:W-:Y:S01]  /*3fd0*/  IADD3 R24, PT, PT, R24, 0x4, RZ ;  /* 0x0000000418187810 */ /* 0x000fe20007ffe0ff */
[----:B--2---:R-:W-:-:S04]  /*3fe0*/  FADD R29, R26, -R29 ;  /* 0x8000001d1a1d7221 */ /* 0x004fc80000000000 */
[----:B------:R-:W-:Y:S01]  /*3ff0*/  FMUL R29, R22, R29 ;  /* 0x0000001d161d7220 */ /* 0x000fe20000400000 */
[----:B---3--:R-:W-:-:S04]  /*4000*/  FADD R28, R28, -R21 ;  /* 0x800000151c1c7221 */ /* 0x008fc80000000000 */
[----:B----4-:R-:W-:-:S05]  /*4010*/  FFMA R29, R28, R29, R17 ;  /* 0x0000001d1c1d7223 */ /* 0x010fca0000000011 */
[----:B------:R1:W-:Y:S02]  /*4020*/  STG.E desc[UR8][R18.64+0xc], R29 ;  /* 0x00000c1d12007986 */ /* 0x0003e4000c101908 */
.L_x_90:
[----:B------:R-:W-:Y:S05]  /*4030*/  @!P1 BRA `(.L_x_89) ;  /* 0x0000000000d89947 */ /* 0x000fea0003800000 */
[----:B------:R-:W-:Y:S02]  /*4040*/  ISETP.NE.AND P2, PT, R3, 0x1, PT ;  /* 0x000000010300780c */ /* 0x000fe40003f45270 */
[----:B------:R-:W-:-:S11]  /*4050*/  LOP3.LUT P1, RZ, R6, 0x1, RZ, 0xc0, !PT ;  /* 0x0000000106ff7812 */ /* 0x000fd6000782c0ff */
[----:B------:R-:W-:Y:S05]  /*4060*/  @!P2 BRA `(.L_x_91) ;  /* 0x000000000084a947 */ /* 0x000fea0003800000 */
[----:B------:R-:W2:Y:S04]  /*4070*/  LDG.E R21, desc[UR8][R12.64] ;  /* 0x000000080c157981 */ /* 0x000ea8000c1e1900 */
[----:B-1----:R-:W2:Y:S01]  /*4080*/  LDG.E R18, desc[UR8][R14.64] ;  /* 0x000000080e127981 */ /* 0x002ea2000c1e1900 */
[----:B------:R-:W-:Y:S01]  /*4090*/  IADD3 R27, PT, PT, R23, R24, RZ ;  /* 0x00000018171b7210 */ /* 0x000fe20007ffe0ff */
[----:B------:R-:W-:-:S04]  /*40a0*/  IMAD R17, R11, R6, R24 ;  /* 0x000000060b117224 */ /* 0x000fc800078e0218 */
[----:B------:R-:W-:-:S04]  /*40b0*/  IMAD.WIDE.U32 R26, R27, 0x4, R4 ;  /* 0x000000041b1a7825 */ /* 0x000fc800078e0004 */
[----:B------:R-:W-:Y:S01]  /*40c0*/  IMAD.WIDE R16, R17, 0x4, R8 ;  /* 0x0000000411107825 */ /* 0x000fe200078e0208 */
[----:B------:R-:W3:Y:S04]  /*40d0*/  LDG.E R20, desc[UR8][R26.64] ;  /* 0x000000081a147981 */ /* 0x000ee8000c1e1900 */
[----:B------:R-:W3:Y:S01]  /*40e0*/  LDG.E R29, desc[UR8][R16.64] ;  /* 0x00000008101d7981 */ /* 0x000ee2000c1e1900 */
[----:B--2---:R-:W-:Y:S02]  /*40f0*/  FADD R21, R21, -R18 ;  /* 0x8000001215157221 */ /* 0x004fe40000000000 */
[----:B------:R-:W0:Y:S01]  /*4100*/  LDC.64 R18, c[0x0][0x398] ;  /* 0x0000e600ff127b82 */ /* 0x000e220000000a00 */
[----:B---3--:R-:W-:Y:S01]  /*4110*/  FADD R20, R20, -R29 ;  /* 0x8000001d14147221 */ /* 0x008fe20000000000 */
[----:B------:R-:W-:-:S04]  /*4120*/  IMAD R29, R25, R6, R24 ;  /* 0x00000006191d7224 */ /* 0x000fc800078e0218 */
[----:B0-----:R-:W-:-:S05]  /*4130*/  IMAD.WIDE R18, R29, 0x4, R18 ;  /* 0x000000041d127825 */ /* 0x001fca00078e0212 */
[----:B------:R-:W2:Y:S01]  /*4140*/  LDG.E R29, desc[UR8][R18.64] ;  /* 0x00000008121d7981 */ /* 0x000ea2000c1e1900 */
[----:B-----5:R-:W-:Y:S01]  /*4150*/  FMUL R21, R22, R21 ;  /* 0x0000001516157220 */ /* 0x020fe20000400000 */
[----:B------:R-:W-:Y:S02]  /*4160*/  IADD3 R26, P2, PT, R23, R24, RZ ;  /* 0x00000018171a7210 */ /* 0x000fe40007f5e0ff */
[----:B------:R-:W3:Y:S02]  /*4170*/  LDG.E R28, desc[UR8][R18.64+0x4] ;  /* 0x00000408121c7981 */ /* 0x000ee4000c1e1900 */
[----:B------:R-:W-:Y:S01]  /*4180*/  IADD3.X R27, PT, PT, RZ, RZ, RZ, P2, !PT ;  /* 0x000000ffff1b7210 */ /* 0x000fe200017fe4ff */
[----:B--2---:R-:W-:Y:S02]  /*4190*/  FFMA R29, R20, R21, R29 ;  /* 0x00000015141d7223 */ /* 0x004fe4000000001d */
[----:B------:R-:W0:Y:S03]  /*41a0*/  LDC.64 R20, c[0x0][0x380] ;  /* 0x0000e000ff147b82 */ /* 0x000e260000000a00 */
[----:B------:R2:W-:Y:S04]  /*41b0*/  STG.E desc[UR8][R18.64], R29 ;  /* 0x0000001d12007986 */ /* 0x0005e8000c101908 */
[----:B------:R-:W4:Y:S01]  /*41c0*/  LDG.E R17, desc[UR8][R16.64+0x4] ;  /* 0x0000040810117981 */ /* 0x000f22000c1e1900 */
[----:B0-----:R-:W-:-:S04]  /*41d0*/  LEA R20, P3, R26, R20, 0x2 ;  /* 0x000000141a147211 */ /* 0x001fc800078610ff */
[----:B------:R-:W-:Y:S02]  /*41e0*/  LEA.HI.X R21, R26, R21, R27, 0x2, P3 ;  /* 0x000000151a157211 */ /* 0x000fe400018f141b */
[----:B------:R-:W3:Y:S04]  /*41f0*/  LDG.E R26, desc[UR8][R12.64] ;  /* 0x000000080c1a7981 */ /* 0x000ee8000c1e1900 */
[----:B------:R-:W3:Y:S04]  /*4200*/  LDG.E R27, desc[UR8][R14.64] ;  /* 0x000000080e1b7981 */ /* 0x000ee8000c1e1900 */
[----:B------:R-:W4:Y:S01]  /*4210*/  LDG.E R20, desc[UR8][R20.64+0x4] ;  /* 0x0000040814147981 */ /* 0x000f22000c1e1900 */
[----:B------:R-:W-:Y:S01]  /*4220*/  IADD3 R24, PT, PT, R24, 0x2, RZ ;  /* 0x0000000218187810 */ /* 0x000fe20007ffe0ff */
[----:B---3--:R-:W-:Y:S01]  /*4230*/  FADD R27, R26, -R27 ;  /* 0x8000001b1a1b7221 */ /* 0x008fe20000000000 */
[----:B----4-:R-:W-:-:S03]  /*4240*/  FADD R26, R20, -R17 ;  /* 0x80000011141a7221 */ /* 0x010fc60000000000 */
[----:B------:R-:W-:-:S04]  /*4250*/  FMUL R27, R22, R27 ;  /* 0x0000001b161b7220 */ /* 0x000fc80000400000 */
[----:B------:R-:W-:-:S05]  /*4260*/  FFMA R27, R26, R27, R28 ;  /* 0x0000001b1a1b7223 */ /* 0x000fca000000001c */
[----:B------:R2:W-:Y:S02]  /*4270*/  STG.E desc[UR8][R18.64+0x4], R27 ;  /* 0x0000041b12007986 */ /* 0x0005e4000c101908 */
.L_x_91:
[----:B------:R-:W-:Y:S05]  /*4280*/  @!P1 BRA `(.L_x_89) ;  /* 0x0000000000449947 */ /* 0x000fea0003800000 */
[----:B------:R-:W0:Y:S01]  /*4290*/  LDC.64 R16, c[0x0][0x398] ;  /* 0x0000e600ff107b82 */ /* 0x000e220000000a00 */
[----:B-12---:R-:W-:Y:S01]  /*42a0*/  IADD3 R19, PT, PT, R23, R24, RZ ;  /* 0x0000001817137210 */ /* 0x006fe20007ffe0ff */
[-CC-:B------:R-:W-:Y:S01]  /*42b0*/  IMAD R21, R11, R6.reuse, R24.reuse ;  /* 0x000000060b157224 */ /* 0x180fe200078e0218 */
[----:B------:R-:W2:Y:S01]  /*42c0*/  LDG.E R12, desc[UR8][R12.64] ;  /* 0x000000080c0c7981 */ /* 0x000ea2000c1e1900 */
[----:B------:R-:W-:Y:S02]  /*42d0*/  IMAD R25, R25, R6, R24 ;  /* 0x0000000619197224 */ /* 0x000fe400078e0218 */
[----:B------:R-:W-:Y:S01]  /*42e0*/  IMAD.WIDE.U32 R4, R19, 0x4, R4 ;  /* 0x0000000413047825 */ /* 0x000fe200078e0004 */
[----:B------:R-:W2:Y:S03]  /*42f0*/  LDG.E R15, desc[UR8][R14.64] ;  /* 0x000000080e0f7981 */ /* 0x000ea6000c1e1900 */
[----:B------:R-:W-:-:S02]  /*4300*/  IMAD.WIDE R8, R21, 0x4, R8 ;  /* 0x0000000415087825 */ /* 0x000fc400078e0208 */
[----:B------:R-:W3:Y:S04]  /*4310*/  LDG.E R4, desc[UR8][R4.64] ;  /* 0x0000000804047981 */ /* 0x000ee8000c1e1900 */
[----:B------:R-:W3:Y:S01]  /*4320*/  LDG.E R9, desc[UR8][R8.64] ;  /* 0x0000000808097981 */ /* 0x000ee2000c1e1900 */
[----:B0-----:R-:W-:-:S05]  /*4330*/  IMAD.WIDE R16, R25, 0x4, R16 ;  /* 0x0000000419107825 */ /* 0x001fca00078e0210 */
[----:B------:R-:W4:Y:S01]  /*4340*/  LDG.E R21, desc[UR8][R16.64] ;  /* 0x0000000810157981 */ /* 0x000f22000c1e1900 */
[----:B--2---:R-:W-:-:S04]  /*4350*/  FADD R19, R12, -R15 ;  /* 0x8000000f0c137221 */ /* 0x004fc80000000000 */
[----:B-----5:R-:W-:Y:S01]  /*4360*/  FMUL R19, R22, R19 ;  /* 0x0000001316137220 */ /* 0x020fe20000400000 */
[----:B---3--:R-:W-:-:S04]  /*4370*/  FADD R12, R4, -R9 ;  /* 0x80000009040c7221 */ /* 0x008fc80000000000 */
[----:B----4-:R-:W-:-:S05]  /*4380*/  FFMA R19, R12, R19, R21 ;  /* 0x000000130c137223 */ /* 0x010fca0000000015 */
[----:B------:R3:W-:Y:S02]  /*4390*/  STG.E desc[UR8][R16.64], R19 ;  /* 0x0000001310007986 */ /* 0x0007e4000c101908 */
.L_x_89:
[----:B------:R-:W-:Y:S05]  /*43a0*/  @P0 BRA `(.L_x_92) ;  /* 0xfffffff000940947 */ /* 0x000fea000383ffff */
[----:B------:R-:W4:Y:S01]  /*43b0*/  LDCU UR5, c[0x0][0x3b0] ;  /* 0x00007600ff0577ac */ /* 0x000f220008000800 */
[----:B------:R-:W-:-:S04]  /*43c0*/  UIADD3 UR4, UPT, UPT, UR4, 0x1, URZ ;  /* 0x0000000104047890 */ /* 0x000fc8000fffe0ff */
[----:B----4-:R-:W-:-:S09]  /*43d0*/  UISETP.NE.AND UP0, UPT, UR4, UR5, UPT ;  /* 0x000000050400728c */ /* 0x010fd2000bf05270 */
[----:B------:R-:W-:Y:S05]  /*43e0*/  BRA.U UP0, `(.L_x_93) ;  /* 0xfffffff100687547 */ /* 0x000fea000b83ffff */
.L_x_85:
[----:B------:R-:W-:-:S13]  /*43f0*/  ISETP.GE.AND P0, PT, R6, 0x1, PT ;  /* 0x000000010600780c */ /* 0x000fda0003f06270 */
[----:B------:R-:W-:Y:S05]  /*4400*/  @!P0 BRA `(.L_x_86) ;  /* 0x00000018005c8947 */ /* 0x000fea0003800000 */
[C---:B------:R-:W-:Y:S01]  /*4410*/  LOP3.LUT R9, R6.reuse, 0x7, RZ, 0xc0, !PT ;  /* 0x0000000706097812 */ /* 0x040fe200078ec0ff */
[----:B------:R-:W-:Y:S01]  /*4420*/  UMOV UR4, URZ ;  /* 0x000000ff00047c82 */ /* 0x000fe20008000000 */
[C---:B------:R-:W-:Y:S02]  /*4430*/  IADD3 R8, PT, PT, R6.reuse, -0x1, RZ ;  /* 0xffffffff06087810 */ /* 0x040fe40007ffe0ff */
[C---:B------:R-:W-:Y:S02]  /*4440*/  LOP3.LUT R7, R6.reuse, 0x3, RZ, 0xc0, !PT ;  /* 0x0000000306077812 */ /* 0x040fe400078ec0ff */
[----:B------:R-:W-:Y:S02]  /*4450*/  LOP3.LUT R6, R6, 0x7ffffff8, RZ, 0xc0, !PT ;  /* 0x7ffffff806067812 */ /* 0x000fe400078ec0ff */
[----:B------:R-:W-:-:S07]  /*4460*/  IADD3 R5, PT, PT, R9, -0x1, RZ ;  /* 0xffffffff09057810 */ /* 0x000fce0007ffe0ff */
.L_x_131:
[----:B------:R-:W4:Y:S01]  /*4470*/  LDC R0, c[0x0][0x3a8] ;  /* 0x0000ea00ff007b82 */ /* 0x000f220000000800 */
[----:B------:R-:W-:Y:S01]  /*4480*/  ISETP.GE.U32.AND P0, PT, R8, 0x7, PT ;  /* 0x000000070800780c */ /* 0x000fe20003f06070 */
[----:B01----:R-:W-:-:S06]  /*4490*/  HFMA2 R3, -RZ, RZ, 0, 0 ;  /* 0x00000000ff037431 */ /* 0x003fcc00000001ff */
[----:B------:R-:W0:Y:S01]  /*44a0*/  LDC.64 R12, c[0x0][0x398] ;  /* 0x0000e600ff0c7b82 */ /* 0x000e220000000a00 */
[----:B----4-:R-:W-:-:S04]  /*44b0*/  IMAD R4, R11, R0, UR4 ;  /* 0x000000040b047e24 */ /* 0x010fc8000f8e0200 */
[----:B------:R-:W-:-:S05]  /*44c0*/  IMAD R4, R4, R0, RZ ;  /* 0x0000000004047224 */ /* 0x000fca00078e02ff */
[----:B------:R-:W-:-:S05]  /*44d0*/  IADD3 R15, PT, PT, R4, UR4, RZ ;  /* 0x00000004040f7c10 */ /* 0x000fca000fffe0ff */
[----:B0-----:R-:W-:Y:S01]  /*44e0*/  IMAD.WIDE R12, R15, 0x4, R12 ;  /* 0x000000040f0c7825 */ /* 0x001fe200078e020c */
[----:B------:R-:W-:Y:S06]  /*44f0*/  @!P0 BRA `(.L_x_94) ;  /* 0x0000000c00248947 */ /* 0x000fec0003800000 */
[----:B------:R-:W0:Y:S01]  /*4500*/  LDC.64 R14, c[0x0][0x398] ;  /* 0x0000e600ff0e7b82 */ /* 0x000e220000000a00 */
[----:B------:R-:W-:Y:S01]  /*4510*/  MOV R3, RZ ;  /* 0x000000ff00037202 */ /* 0x000fe20000000f00 */
[----:B------:R-:W-:Y:S01]  /*4520*/  UIADD3 UR5, UPT, UPT, -UR4, URZ, URZ ;  /* 0x000000ff04057290 */ /* 0x000fe2000fffe1ff */
[----:B------:R-:W-:-:S11]  /*4530*/  MOV R2, R4 ;  /* 0x0000000400027202 */ /* 0x000fd60000000f00 */
.L_x_111:
[----:B0--3--:R-:W-:-:S05]  /*4540*/  IMAD.WIDE R16, R2, 0x4, R14 ;  /* 0x0000000402107825 */ /* 0x009fca00078e020e */
[----:B------:R-:W3:Y:S01]  /*4550*/  LDG.E R25, desc[UR8][R16.64] ;  /* 0x0000000810197981 */ /* 0x000ee2000c1e1900 */
[----:B--2---:R-:W0:Y:S01]  /*4560*/  MUFU.RCP R19, R10 ;  /* 0x0000000a00137308 */ /* 0x004e220000001000 */
[----:B------:R-:W-:Y:S01]  /*4570*/  BSSY.RECONVERGENT B2, `(.L_x_95) ;  /* 0x000000b000027945 */ /* 0x000fe20003800200 */
[----:B0-----:R-:W-:-:S04]  /*4580*/  FFMA R0, R19, -R10, 1 ;  /* 0x3f80000013007423 */ /* 0x001fc8000000080a */
[----:B------:R-:W-:Y:S02]  /*4590*/  FFMA R0, R19, R0, R19 ;  /* 0x0000000013007223 */ /* 0x000fe40000000013 */
[----:B---3--:R-:W0:Y:S02]  /*45a0*/  FCHK P0, R25, R10 ;  /* 0x0000000a19007302 */ /* 0x008e240000000000 */
[----:B------:R-:W-:-:S04]  /*45b0*/  FFMA R19, R0, R25, RZ ;  /* 0x0000001900137223 */ /* 0x000fc800000000ff */
[----:B------:R-:W-:-:S04]  /*45c0*/  FFMA R18, R19, -R10, R25 ;  /* 0x8000000a13127223 */ /* 0x000fc80000000019 */
[----:B------:R-:W-:Y:S01]  /*45d0*/  FFMA R23, R0, R18, R19 ;  /* 0x0000001200177223 */ /* 0x000fe20000000013 */
[----:B0-----:R-:W-:Y:S06]  /*45e0*/  @!P0 BRA `(.L_x_96) ;  /* 0x00000000000c8947 */ /* 0x001fec0003800000 */
[----:B------:R-:W-:-:S07]  /*45f0*/  MOV R18, 0x4610 ;  /* 0x0000461000127802 */ /* 0x000fce0000000f00 */
[----:B-----5:R-:W-:Y:S05]  /*4600*/  CALL.REL.NOINC `($__internal_0_$__cuda_sm3x_div_rn_noftz_f32_slowpath) ;  /* 0x00000018002c7944 */ /* 0x020fea0003c00000 */
[----:B------:R-:W-:-:S07]  /*4610*/  MOV R23, R0 ;  /* 0x0000000000177202 */ /* 0x000fce0000000f00 */
.L_x_96:
[----:B------:R-:W-:Y:S05]  /*4620*/  BSYNC.RECONVERGENT B2 ;  /* 0x0000000000027941 */ /* 0x000fea0003800200 */
.L_x_95:
[----:B------:R-:W-:Y:S01]  /*4630*/  ISETP.NE.AND P0, PT, RZ, UR5, PT ;  /* 0x00000005ff007c0c */ /* 0x000fe2000bf05270 */
[----:B------:R0:W-:-:S12]  /*4640*/  STG.E desc[UR8][R16.64], R23 ;  /* 0x0000001710007986 */ /* 0x0001d8000c101908 */
[----:B------:R-:W2:Y:S01]  /*4650*/  @!P0 LDG.E R20, desc[UR8][R12.64] ;  /* 0x000000080c148981 */ /* 0x000ea2000c1e1900 */
[----:B------:R-:W-:Y:S02]  /*4660*/  @!P0 MOV R18, 0xeb1c432d ;  /* 0xeb1c432d00128802 */ /* 0x000fe40000000f00 */
[----:B------:R-:W-:Y:S01]  /*4670*/  @!P0 MOV R19, 0x3f1a36e2 ;  /* 0x3f1a36e200138802 */ /* 0x000fe20000000f00 */
[----:B--2---:R-:W1:Y:S05]  /*4680*/  @!P0 F2F.F64.F32 R20, R20 ;  /* 0x0000001400148310 */ /* 0x004e6a0000201800 */
[----:B-1----:R-:W-:-:S10]  /*4690*/  @!P0 DADD R18, R20, R18 ;  /* 0x0000000014128229 */ /* 0x002fd40000000012 */
[----:B------:R-:W1:Y:S02]  /*46a0*/  @!P0 F2F.F32.F64 R19, R18 ;  /* 0x0000001200138310 */ /* 0x000e640000301000 */
[----:B-1----:R1:W-:Y:S04]  /*46b0*/  @!P0 STG.E desc[UR8][R12.64], R19 ;  /* 0x000000130c008986 */ /* 0x0023e8000c101908 */
[----:B------:R-:W2:Y:S02]  /*46c0*/  LDG.E R25, desc[UR8][R16.64+0x4] ;  /* 0x0000040810197981 */ /* 0x000ea4000c1e1900 */
[----:B------:R-:W3:Y:S01]  /*46d0*/  MUFU.RCP R21, R10 ;  /* 0x0000000a00157308 */ /* 0x000ee20000001000 */
[----:B------:R-:W-:Y:S01]  /*46e0*/  BSSY.RECONVERGENT B2, `(.L_x_97) ;  /* 0x000000c000027945 */ /* 0x000fe20003800200 */
[----:B------:R-:W-:Y:S01]  /*46f0*/  IADD3 R26, PT, PT, R3, 0x1, RZ ;  /* 0x00000001031a7810 */ /* 0x000fe20007ffe0ff */
[----:B---3--:R-:W-:-:S04]  /*4700*/  FFMA R0, R21, -R10, 1 ;  /* 0x3f80000015007423 */ /* 0x008fc8000000080a */
[----:B------:R-:W-:Y:S01]  /*4710*/  FFMA R0, R21, R0, R21 ;  /* 0x0000000015007223 */ /* 0x000fe20000000015 */
[----:B--2---:R-:W2:Y:S03]  /*4720*/  FCHK P0, R25, R10 ;  /* 0x0000000a19007302 */ /* 0x004ea60000000000 */
[----:B------:R-:W-:-:S04]  /*4730*/  FFMA R21, R0, R25, RZ ;  /* 0x0000001900157223 */ /* 0x000fc800000000ff */
[----:B------:R-:W-:-:S04]  /*4740*/  FFMA R20, R21, -R10, R25 ;  /* 0x8000000a15147223 */ /* 0x000fc80000000019 */
[----:B0-----:R-:W-:Y:S01]  /*4750*/  FFMA R23, R0, R20, R21 ;  /* 0x0000001400177223 */ /* 0x001fe20000000015 */
[----:B-12---:R-:W-:Y:S06]  /*4760*/  @!P0 BRA `(.L_x_98) ;  /* 0x00000000000c8947 */ /* 0x006fec0003800000 */
[----:B------:R-:W-:-:S07]  /*4770*/  MOV R18, 0x4790 ;  /* 0x0000479000127802 */ /* 0x000fce0000000f00 */
[----:B-----5:R-:W-:Y:S05]  /*4780*/  CALL.REL.NOINC `($__internal_0_$__cuda_sm3x_div_rn_noftz_f32_slowpath) ;  /* 0x0000001400cc7944 */ /* 0x020fea0003c00000 */
[----:B------:R-:W-:-:S07]  /*4790*/  MOV R23, R0 ;  /* 0x0000000000177202 */ /* 0x000fce0000000f00 */
.L_x_98:
[----:B------:R-:W-:Y:S05]  /*47a0*/  BSYNC.RECONVERGENT B2 ;  /* 0x0000000000027941 */ /* 0x000fea0003800200 */
.L_x_97:
[----:B------:R-:W-:Y:S01]  /*47b0*/  ISETP.NE.AND P0, PT, R26, UR4, PT ;  /* 0x000000041a007c0c */ /* 0x000fe2000bf05270 */
        /* <DEDUP_REMOVED lines=22> */
.L_x_100:
[----:B------:R-:W-:Y:S05]  /*4920*/  BSYNC.RECONVERGENT B2 ;  /* 0x0000000000027941 */ /* 0x000fea0003800200 */
.L_x_99:
        /* <DEDUP_REMOVED lines=23> */
.L_x_102:
[----:B------:R-:W-:Y:S05]  /*4aa0*/  BSYNC.RECONVERGENT B2 ;  /* 0x0000000000027941 */ /* 0x000fea0003800200 */
.L_x_101:
        /* <DEDUP_REMOVED lines=23> */
.L_x_104:
[----:B------:R-:W-:Y:S05]  /*4c20*/  BSYNC.RECONVERGENT B2 ;  /* 0x0000000000027941 */ /* 0x000fea0003800200 */
.L_x_103:
        /* <DEDUP_REMOVED lines=23> */
.L_x_106:
[----:B------:R-:W-:Y:S05]  /*4da0*/  BSYNC.RECONVERGENT B2 ;  /* 0x0000000000027941 */ /* 0x000fea0003800200 */
.L_x_105:
        /* <DEDUP_REMOVED lines=23> */
.L_x_108:
[----:B------:R-:W-:Y:S05]  /*4f20*/  BSYNC.RECONVERGENT B2 ;  /* 0x0000000000027941 */ /* 0x000fea0003800200 */
.L_x_107:
        /* <DEDUP_REMOVED lines=10> */
[----:B------:R-:W1:Y:S01]  /*4fd0*/  MUFU.RCP R21, R10 ;  /* 0x0000000a00157308 */ /* 0x000e620000001000 */
[----:B------:R-:W-:Y:S01]  /*4fe0*/  BSSY.RECONVERGENT B2, `(.L_x_109) ;  /* 0x000000b000027945 */ /* 0x000fe20003800200 */
[----:B------:R-:W-:Y:S01]  /*4ff0*/  IADD3 R26, PT, PT, R3, 0x7, RZ ;  /* 0x00000007031a7810 */ /* 0x000fe20007ffe0ff */
[----:B-1----:R-:W-:-:S04]  /*5000*/  FFMA R0, R21, -R10, 1 ;  /* 0x3f80000015007423 */ /* 0x002fc8000000080a */
[----:B------:R-:W-:Y:S01]  /*5010*/  FFMA R0, R21, R0, R21 ;  /* 0x0000000015007223 */ /* 0x000fe20000000015 */
[----:B--2---:R-:W1:Y:S03]  /*5020*/  FCHK P0, R25, R10 ;  /* 0x0000000a19007302 */ /* 0x004e660000000000 */
[----:B------:R-:W-:-:S04]  /*5030*/  FFMA R21, R0, R25, RZ ;  /* 0x0000001900157223 */ /* 0x000fc800000000ff */
[----:B------:R-:W-:-:S04]  /*5040*/  FFMA R20, R21, -R10, R25 ;  /* 0x8000000a15147223 */ /* 0x000fc80000000019 */
[----:B------:R-:W-:Y:S01]  /*5050*/  FFMA R0, R0, R20, R21 ;  /* 0x0000001400007223 */ /* 0x000fe20000000015 */
[----:B01----:R-:W-:Y:S06]  /*5060*/  @!P0 BRA `(.L_x_110) ;  /* 0x0000000000088947 */ /* 0x003fec0003800000 */
[----:B------:R-:W-:-:S07]  /*5070*/  MOV R18, 0x5090 ;  /* 0x0000509000127802 */ /* 0x000fce0000000f00 */
[----:B-----5:R-:W-:Y:S05]  /*5080*/  CALL.REL.NOINC `($__internal_0_$__cuda_sm3x_div_rn_noftz_f32_slowpath) ;  /* 0x0000000c008c7944 */ /* 0x020fea0003c00000 */
.L_x_110:
[----:B------:R-:W-:Y:S05]  /*5090*/  BSYNC.RECONVERGENT B2 ;  /* 0x0000000000027941 */ /* 0x000fea0003800200 */
.L_x_109:
[----:B------:R-:W-:Y:S01]  /*50a0*/  ISETP.NE.AND P0, PT, R26, UR4, PT ;  /* 0x000000041a007c0c */ /* 0x000fe2000bf05270 */
[----:B------:R1:W-:-:S12]  /*50b0*/  STG.E desc[UR8][R16.64+0x1c], R0 ;  /* 0x00001c0010007986 */ /* 0x0003d8000c101908 */
[----:B-----5:R-:W2:Y:S01]  /*50c0*/  @!P0 LDG.E R22, desc[UR8][R12.64] ;  /* 0x000000080c168981 */ /* 0x020ea2000c1e1900 */
[----:B------:R-:W-:Y:S01]  /*50d0*/  @!P0 MOV R20, 0xeb1c432d ;  /* 0xeb1c432d00148802 */ /* 0x000fe20000000f00 */
[----:B------:R-:W-:Y:S01]  /*50e0*/  UIADD3 UR5, UPT, UPT, UR5, 0x8, URZ ;  /* 0x0000000805057890 */ /* 0x000fe2000fffe0ff */
[----:B------:R-:W-:Y:S02]  /*50f0*/  @!P0 MOV R21, 0x3f1a36e2 ;  /* 0x3f1a36e200158802 */ /* 0x000fe40000000f00 */
[----:B------:R-:W-:Y:S02]  /*5100*/  IADD3 R3, PT, PT, R3, 0x8, RZ ;  /* 0x0000000803037810 */ /* 0x000fe40007ffe0ff */
[----:B------:R-:W-:Y:S01]  /*5110*/  IADD3 R2, PT, PT, R2, 0x8, RZ ;  /* 0x0000000802027810 */ /* 0x000fe20007ffe0ff */
[----:B--2---:R-:W0:Y:S02]  /*5120*/  @!P0 F2F.F64.F32 R18, R22 ;  /* 0x0000001600128310 */ /* 0x004e240000201800 */
[----:B0-----:R-:W-:-:S10]  /*5130*/  @!P0 DADD R18, R18, R20 ;  /* 0x0000000012128229 */ /* 0x001fd40000000014 */
[----:B------:R-:W0:Y:S02]  /*5140*/  @!P0 F2F.F32.F64 R19, R18 ;  /* 0x0000001200138310 */ /* 0x000e240000301000 */
[----:B0-----:R1:W-:Y:S01]  /*5150*/  @!P0 STG.E desc[UR8][R12.64], R19 ;  /* 0x000000130c008986 */ /* 0x0013e2000c101908 */
[----:B------:R-:W-:-:S13]  /*5160*/  ISETP.NE.AND P0, PT, R3, R6, PT ;  /* 0x000000060300720c */ /* 0x000fda0003f05270 */
[----:B-1----:R-:W-:Y:S05]  /*5170*/  @P0 BRA `(.L_x_111) ;  /* 0xfffffff000f00947 */ /* 0x002fea000383ffff */
[----:B------:R-:W-:-:S07]  /*5180*/  MOV R3, R6 ;  /* 0x0000000600037202 */ /* 0x000fce0000000f00 */
.L_x_94:
[----:B------:R-:W-:-:S13]  /*5190*/  ISETP.NE.AND P0, PT, R9, RZ, PT ;  /* 0x000000ff0900720c */ /* 0x000fda0003f05270 */
[----:B------:R-:W-:Y:S05]  /*51a0*/  @!P0 BRA `(.L_x_112) ;  /* 0x0000000800e48947 */ /* 0x000fea0003800000 */
[----:B------:R-:W-:-:S13]  /*51b0*/  ISETP.GE.U32.AND P0, PT, R5, 0x3, PT ;  /* 0x000000030500780c */ /* 0x000fda0003f06070 */
[----:B------:R-:W-:Y:S05]  /*51c0*/  @!P0 BRA `(.L_x_113) ;  /* 0x00000004008c8947 */ /* 0x000fea0003800000 */
[----:B------:R-:W0:Y:S01]  /*51d0*/  LDC.64 R14, c[0x0][0x398] ;  /* 0x0000e600ff0e7b82 */ /* 0x000e220000000a00 */
[----:B---3--:R-:W-:-:S05]  /*51e0*/  IADD3 R17, PT, PT, R4, R3, RZ ;  /* 0x0000000304117210 */ /* 0x008fca0007ffe0ff */
[----:B0-----:R-:W-:-:S05]  /*51f0*/  IMAD.WIDE R14, R17, 0x4, R14 ;  /* 0x00000004110e7825 */ /* 0x001fca00078e020e */
[----:B------:R-:W3:Y:S01]  /*5200*/  LDG.E R25, desc[UR8][R14.64] ;  /* 0x000000080e197981 */ /* 0x000ee2000c1e1900 */
[----:B------:R-:W0:Y:S01]  /*5210*/  MUFU.RCP R17, R10 ;  /* 0x0000000a00117308 */ /* 0x000e220000001000 */
        /* <DEDUP_REMOVED lines=8> */
[----:B--2---:R-:W-:-:S07]  /*52a0*/  MOV R18, 0x52c0 ;  /* 0x000052c000127802 */ /* 0x004fce0000000f00 */
[----:B-----5:R-:W-:Y:S05]  /*52b0*/  CALL.REL.NOINC `($__internal_0_$__cuda_sm3x_div_rn_noftz_f32_slowpath) ;  /* 0x0000000c00007944 */ /* 0x020fea0003c00000 */
[----:B------:R-:W-:-:S07]  /*52c0*/  MOV R21, R0 ;  /* 0x0000000000157202 */ /* 0x000fce0000000f00 */
.L_x_115:
[----:B------:R-:W-:Y:S05]  /*52d0*/  BSYNC.RECONVERGENT B2 ;  /* 0x0000000000027941 */ /* 0x000fea0003800200 */
.L_x_114:
[----:B------:R-:W-:Y:S01]  /*52e0*/  ISETP.NE.AND P0, PT, R3, UR4, PT ;  /* 0x0000000403007c0c */ /* 0x000fe2000bf05270 */
[----:B------:R0:W-:-:S12]  /*52f0*/  STG.E desc[UR8][R14.64], R21 ;  /* 0x000000150e007986 */ /* 0x0001d8000c101908 */
[----:B------:R-:W3:Y:S01]  /*5300*/  @!P0 LDG.E R2, desc[UR8][R12.64] ;  /* 0x000000080c028981 */ /* 0x000ee2000c1e1900 */
[----:B--2---:R-:W-:Y:S02]  /*5310*/  @!P0 MOV R18, 0xeb1c432d ;  /* 0xeb1c432d00128802 */ /* 0x004fe40000000f00 */
[----:B------:R-:W-:Y:S01]  /*5320*/  @!P0 MOV R19, 0x3f1a36e2 ;  /* 0x3f1a36e200138802 */ /* 0x000fe20000000f00 */
[----:B---3--:R-:W1:Y:S05]  /*5330*/  @!P0 F2F.F64.F32 R16, R2 ;  /* 0x0000000200108310 */ /* 0x008e6a0000201800 */
        /* <DEDUP_REMOVED lines=17> */
.L_x_117:
[----:B------:R-:W-:Y:S05]  /*5450*/  BSYNC.RECONVERGENT B2 ;  /* 0x0000000000027941 */ /* 0x000fea0003800200 */
.L_x_116:
        /* <DEDUP_REMOVED lines=23> */
.L_x_119:
[----:B------:R-:W-:Y:S05]  /*55d0*/  BSYNC.RECONVERGENT B2 ;  /* 0x0000000000027941 */ /* 0x000fea0003800200 */
.L_x_118:
        /* <DEDUP_REMOVED lines=22> */
.L_x_121:
[----:B------:R-:W-:Y:S05]  /*5740*/  BSYNC.RECONVERGENT B2 ;  /* 0x0000000000027941 */ /* 0x000fea0003800200 */
.L_x_120:
[----:B------:R0:W-:Y:S01]  /*5750*/  STG.E desc[UR8][R14.64+0xc], R0 ;  /* 0x00000c000e007986 */ /* 0x0001e2000c101908 */
[----:B------:R-:W-:-:S13]  /*5760*/  ISETP.NE.AND P0, PT, R2, UR4, PT ;  /* 0x0000000402007c0c */ /* 0x000fda000bf05270 */
[----:B0-----:R-:W-:Y:S05]  /*5770*/  @P0 BRA `(.L_x_122) ;  /* 0x00000000001c0947 */ /* 0x001fea0003800000 */
[----:B------:R-:W2:Y:S01]  /*5780*/  LDG.E R0, desc[UR8][R12.64] ;  /* 0x000000080c007981 */ /* 0x000ea2000c1e1900 */
[----:B------:R-:W-:Y:S01]  /*5790*/  UMOV UR6, 0xeb1c432d ;  /* 0xeb1c432d00067882 */ /* 0x000fe20000000000 */
[----:B------:R-:W-:Y:S01]  /*57a0*/  UMOV UR7, 0x3f1a36e2 ;  /* 0x3f1a36e200077882 */ /* 0x000fe20000000000 */
[----:B--2---:R-:W0:Y:S02]  /*57b0*/  F2F.F64.F32 R14, R0 ;  /* 0x00000000000e7310 */ /* 0x004e240000201800 */
[----:B0-----:R-:W-:-:S10]  /*57c0*/  DADD R14, R14, UR6 ;  /* 0x000000060e0e7e29 */ /* 0x001fd40008000000 */
[----:B------:R-:W0:Y:S02]  /*57d0*/  F2F.F32.F64 R15, R14 ;  /* 0x0000000e000f7310 */ /* 0x000e240000301000 */
[----:B0-----:R0:W-:Y:S02]  /*57e0*/  STG.E desc[UR8][R12.64], R15 ;  /* 0x0000000f0c007986 */ /* 0x0011e4000c101908 */
.L_x_122:
[----:B------:R-:W-:-:S07]  /*57f0*/  IADD3 R3, PT, PT, R3, 0x4, RZ ;  /* 0x0000000403037810 */ /* 0x000fce0007ffe0ff */
.L_x_113:
[----:B------:R-:W-:-:S13]  /*5800*/  ISETP.NE.AND P0, PT, R7, RZ, PT ;  /* 0x000000ff0700720c */ /* 0x000fda0003f05270 */
[----:B------:R-:W-:Y:S05]  /*5810*/  @!P0 BRA `(.L_x_112) ;  /* 0x0000000400488947 */ /* 0x000fea0003800000 */
[----:B------:R-:W-:-:S13]  /*5820*/  ISETP.NE.AND P0, PT, R7, 0x1, PT ;  /* 0x000000010700780c */ /* 0x000fda0003f05270 */
[----:B------:R-:W-:Y:S05]  /*5830*/  @!P0 BRA `(.L_x_123) ;  /* 0x0000000000cc8947 */ /* 0x000fea0003800000 */
[----:B0-----:R-:W0:Y:S01]  /*5840*/  LDC.64 R14, c[0x0][0x398] ;  /* 0x0000e600ff0e7b82 */ /* 0x001e220000000a00 */
        /* <DEDUP_REMOVED lines=15> */
.L_x_125:
[----:B------:R-:W-:Y:S05]  /*5940*/  BSYNC.RECONVERGENT B2 ;  /* 0x0000000000027941 */ /* 0x000fea0003800200 */
.L_x_124:
        /* <DEDUP_REMOVED lines=22> */
.L_x_127:
[----:B------:R-:W-:Y:S05]  /*5ab0*/  BSYNC.RECONVERGENT B2 ;  /* 0x0000000000027941 */ /* 0x000fea0003800200 */
.L_x_126:
        /* <DEDUP_REMOVED lines=10> */
.L_x_128:
[----:B------:R-:W-:-:S07]  /*5b60*/  IADD3 R3, PT, PT, R3, 0x2, RZ ;  /* 0x0000000203037810 */ /* 0x000fce0007ffe0ff */
.L_x_123:
[----:B------:R-:W1:Y:S02]  /*5b70*/  LDCU UR5, c[0x0][0x3a8] ;  /* 0x00007500ff0577ac */ /* 0x000e640008000800 */
[----:B-1----:R-:W-:-:S09]  /*5b80*/  ULOP3.LUT UP0, URZ, UR5, 0x1, URZ, 0xc0, !UPT ;  /* 0x0000000105ff7892 */ /* 0x002fd2000f80c0ff */
[----:B------:R-:W-:Y:S05]  /*5b90*/  BRA.U !UP0, `(.L_x_112) ;  /* 0x0000000108687547 */ /* 0x000fea000b800000 */
        /* <DEDUP_REMOVED lines=15> */
.L_x_130:
[----:B------:R-:W-:Y:S05]  /*5c90*/  BSYNC.RECONVERGENT B2 ;  /* 0x0000000000027941 */ /* 0x000fea0003800200 */
.L_x_129:
[----:B------:R1:W-:Y:S01]  /*5ca0*/  STG.E desc[UR8][R14.64], R0 ;  /* 0x000000000e007986 */ /* 0x0003e2000c101908 */
[----:B------:R-:W-:-:S13]  /*5cb0*/  ISETP.NE.AND P0, PT, R3, UR4, PT ;  /* 0x0000000403007c0c */ /* 0x000fda000bf05270 */
[----:B-1----:R-:W-:Y:S05]  /*5cc0*/  @P0 BRA `(.L_x_112) ;  /* 0x00000000001c0947 */ /* 0x002fea0003800000 */
[----:B------:R-:W3:Y:S01]  /*5cd0*/  LDG.E R0, desc[UR8][R12.64] ;  /* 0x000000080c007981 */ /* 0x000ee2000c1e1900 */
[----:B------:R-:W-:Y:S01]  /*5ce0*/  UMOV UR6, 0xeb1c432d ;  /* 0xeb1c432d00067882 */ /* 0x000fe20000000000 */
[----:B------:R-:W-:Y:S01]  /*5cf0*/  UMOV UR7, 0x3f1a36e2 ;  /* 0x3f1a36e200077882 */ /* 0x000fe20000000000 */
[----:B---3--:R-:W0:Y:S02]  /*5d00*/  F2F.F64.F32 R2, R0 ;  /* 0x0000000000027310 */ /* 0x008e240000201800 */
[----:B0-----:R-:W-:-:S10]  /*5d10*/  DADD R2, R2, UR6 ;  /* 0x0000000602027e29 */ /* 0x001fd40008000000 */
[----:B------:R-:W0:Y:S02]  /*5d20*/  F2F.F32.F64 R3, R2 ;  /* 0x0000000200037310 */ /* 0x000e240000301000 */
[----:B0-----:R1:W-:Y:S02]  /*5d30*/  STG.E desc[UR8][R12.64], R3 ;  /* 0x000000030c007986 */ /* 0x0013e4000c101908 */
.L_x_112:
[----:B------:R-:W4:Y:S01]  /*5d40*/  LDCU UR5, c[0x0][0x3a8] ;  /* 0x00007500ff0577ac */ /* 0x000f220008000800 */
[----:B------:R-:W-:-:S04]  /*5d50*/  UIADD3 UR4, UPT, UPT, UR4, 0x1, URZ ;  /* 0x0000000104047890 */ /* 0x000fc8000fffe0ff */
[----:B----4-:R-:W-:-:S09]  /*5d60*/  UISETP.NE.AND UP0, UPT, UR4, UR5, UPT ;  /* 0x000000050400728c */ /* 0x010fd2000bf05270 */
[----:B------:R-:W-:Y:S05]  /*5d70*/  BRA.U UP0, `(.L_x_131) ;  /* 0xffffffe500bc7547 */ /* 0x000fea000b83ffff */
.L_x_86:
[----:B------:R-:W4:Y:S01]  /*5d80*/  LDCU UR4, c[0x0][0x3b0] ;  /* 0x00007600ff0477ac */ /* 0x000f220008000800 */
[----:B------:R-:W-:Y:S01]  /*5d90*/  BSSY.RECONVERGENT B2, `(.L_x_132) ;  /* 0x000000e000027945 */ /* 0x000fe20003800200 */
[----:B----4-:R-:W-:-:S04]  /*5da0*/  I2FP.F32.S32 R5, UR4 ;  /* 0x0000000400057c45 */ /* 0x010fc80008201400 */
[----:B------:R-:W0:Y:S08]  /*5db0*/  MUFU.RCP R0, R5 ;  /* 0x0000000500007308 */ /* 0x000e300000001000 */
[----:B------:R-:W4:Y:S01]  /*5dc0*/  FCHK P0, R10, R5 ;  /* 0x000000050a007302 */ /* 0x000f220000000000 */
[----:B01----:R-:W-:-:S04]  /*5dd0*/  FFMA R3, -R5, R0, 1 ;  /* 0x3f80000005037423 */ /* 0x003fc80000000100 */
[----:B------:R-:W-:-:S04]  /*5de0*/  FFMA R3, R0, R3, R0 ;  /* 0x0000000300037223 */ /* 0x000fc80000000000 */
[----:B------:R-:W-:-:S04]  /*5df0*/  FFMA R0, R3, R10, RZ ;  /* 0x0000000a03007223 */ /* 0x000fc800000000ff */
[----:B------:R-:W-:-:S04]  /*5e00*/  FFMA R7, -R5, R0, R10 ;  /* 0x0000000005077223 */ /* 0x000fc8000000010a */
[----:B------:R-:W-:Y:S01]  /*5e10*/  FFMA R0, R3, R7, R0 ;  /* 0x0000000703007223 */ /* 0x000fe20000000000 */
[----:B----4-:R-:W-:Y:S06]  /*5e20*/  @!P0 BRA `(.L_x_133) ;  /* 0x0000000000108947 */ /* 0x010fec0003800000 */
[----:B------:R-:W-:Y:S02]  /*5e30*/  MOV R25, R10 ;  /* 0x0000000a00197202 */ /* 0x000fe40000000f00 */
[----:B------:R-:W-:Y:S02]  /*5e40*/  MOV R10, R5 ;  /* 0x00000005000a7202 */ /* 0x000fe40000000f00 */
[----:B--2---:R-:W-:-:S07]  /*5e50*/  MOV R18, 0x5e70 ;  /* 0x00005e7000127802 */ /* 0x004fce0000000f00 */
[----:B---3-5:R-:W-:Y:S05]  /*5e60*/  CALL.REL.NOINC `($__internal_0_$__cuda_sm3x_div_rn_noftz_f32_slowpath) ;  /* 0x0000000000147944 */ /* 0x028fea0003c00000 */
.L_x_133:
[----:B------:R-:W-:Y:S05]  /*5e70*/  BSYNC.RECONVERGENT B2 ;  /* 0x0000000000027941 */ /* 0x000fea0003800200 */
.L_x_132:
[----:B------:R-:W0:Y:S02]  /*5e80*/  LDC.64 R2, c[0x0][0x3a0] ;  /* 0x0000e800ff027b82 */ /* 0x000e240000000a00 */
[----:B0-----:R-:W-:-:S05]  /*5e90*/  IMAD.WIDE R2, R11, 0x4, R2 ;  /* 0x000000040b027825 */ /* 0x001fca00078e0202 */
[----:B------:R-:W-:Y:S01]  /*5ea0*/  STG.E desc[UR8][R2.64], R0 ;  /* 0x0000000002007986 */ /* 0x000fe2000c101908 */
[----:B------:R-:W-:Y:S05]  /*5eb0*/  EXIT ;  /* 0x000000000000794d */ /* 0x000fea0003800000 */
        .weak           $__internal_0_$__cuda_sm3x_div_rn_noftz_f32_slowpath
        .type           $__internal_0_$__cuda_sm3x_div_rn_noftz_f32_slowpath,@function
        .size           $__internal_0_$__cuda_sm3x_div_rn_noftz_f32_slowpath,(.L_x_500 - $__internal_0_$__cuda_sm3x_div_rn_noftz_f32_slowpath)
$__internal_0_$__cuda_sm3x_div_rn_noftz_f32_slowpath:
[----:B------:R-:W-:Y:S01]  /*5ec0*/  SHF.R.U32.HI R19, RZ, 0x17, R10 ;  /* 0x00000017ff137819 */ /* 0x000fe2000001160a */
[----:B------:R-:W-:Y:S01]  /*5ed0*/  BSSY.RECONVERGENT B0, `(.L_x_134) ;  /* 0x0000063000007945 */ /* 0x000fe20003800200 */
[----:B------:R-:W-:Y:S02]  /*5ee0*/  SHF.R.U32.HI R22, RZ, 0x17, R25 ;  /* 0x00000017ff167819 */ /* 0x000fe40000011619 */
[----:B------:R-:W-:Y:S02]  /*5ef0*/  LOP3.LUT R19, R19, 0xff, RZ, 0xc0, !PT ;  /* 0x000000ff13137812 */ /* 0x000fe400078ec0ff */
[----:B------:R-:W-:Y:S02]  /*5f00*/  LOP3.LUT R22, R22, 0xff, RZ, 0xc0, !PT ;  /* 0x000000ff16167812 */ /* 0x000fe400078ec0ff */
[----:B------:R-:W-:Y:S02]  /*5f10*/  IADD3 R0, PT, PT, R19, -0x1, RZ ;  /* 0xffffffff13007810 */ /* 0x000fe40007ffe0ff */
[----:B------:R-:W-:-:S02]  /*5f20*/  IADD3 R21, PT, PT, R22, -0x1, RZ ;  /* 0xffffffff16157810 */ /* 0x000fc40007ffe0ff */
[----:B------:R-:W-:Y:S02]  /*5f30*/  ISETP.GT.U32.AND P0, PT, R0, 0xfd, PT ;  /* 0x000000fd0000780c */ /* 0x000fe40003f04070 */
[----:B------:R-:W-:Y:S02]  /*5f40*/  MOV R24, R10 ;  /* 0x0000000a00187202 */ /* 0x000fe40000000f00 */
[----:B------:R-:W-:-:S13]  /*5f50*/  ISETP.GT.U32.OR P0, PT, R21, 0xfd, P0 ;  /* 0x000000fd1500780c */ /* 0x000fda0000704470 */
[----:B------:R-:W-:Y:S01]  /*5f60*/  @!P0 MOV R20, RZ ;  /* 0x000000ff00148202 */ /* 0x000fe20000000f00 */
[----:B------:R-:W-:Y:S06]  /*5f70*/  @!P0 BRA `(.L_x_135) ;  /* 0x00000000005c8947 */ /* 0x000fec0003800000 */
[----:B------:R-:W-:Y:S02]  /*5f80*/  FSETP.GTU.FTZ.AND P0, PT, |R25|, +INF , PT ;  /* 0x7f8000001900780b */ /* 0x000fe40003f1c200 */
[----:B------:R-:W-:-:S04]  /*5f90*/  FSETP.GTU.FTZ.AND P1, PT, |R10|, +INF , PT ;  /* 0x7f8000000a00780b */ /* 0x000fc80003f3c200 */
[----:B------:R-:W-:-:S13]  /*5fa0*/  PLOP3.LUT P0, PT, P0, P1, PT, 0xf8, 0x8f ;  /* 0x00000000008f781c */ /* 0x000fda0000703f70 */
[----:B------:R-:W-:Y:S05]  /*5fb0*/  @P0 BRA `(.L_x_136) ;  /* 0x00000004004c0947 */ /* 0x000fea0003800000 */
[----:B------:R-:W-:-:S13]  /*5fc0*/  LOP3.LUT P0, RZ, R24, 0x7fffffff, R25, 0xc8, !PT ;  /* 0x7fffffff18ff7812 */ /* 0x000fda000780c819 */
[----:B------:R-:W-:Y:S05]  /*5fd0*/  @!P0 BRA `(.L_x_137) ;  /* 0x00000004003c8947 */ /* 0x000fea0003800000 */
[C---:B------:R-:W-:Y:S02]  /*5fe0*/  FSETP.NEU.FTZ.AND P1, PT, |R25|.reuse, +INF , PT ;  /* 0x7f8000001900780b */ /* 0x040fe40003f3d200 */
[----:B------:R-:W-:Y:S02]  /*5ff0*/  FSETP.NEU.FTZ.AND P2, PT, |R10|, +INF , PT ;  /* 0x7f8000000a00780b */ /* 0x000fe40003f5d200 */
[----:B------:R-:W-:-:S11]  /*6000*/  FSETP.NEU.FTZ.AND P0, PT, |R25|, +INF , PT ;  /* 0x7f8000001900780b */ /* 0x000fd60003f1d200 */
[----:B------:R-:W-:Y:S05]  /*6010*/  @!P2 BRA !P1, `(.L_x_137) ;  /* 0x00000004002ca947 */ /* 0x000fea0004800000 */
[----:B------:R-:W-:-:S04]  /*6020*/  LOP3.LUT P1, RZ, R25, 0x7fffffff, RZ, 0xc0, !PT ;  /* 0x7fffffff19ff7812 */ /* 0x000fc8000782c0ff */
[----:B------:R-:W-:-:S13]  /*6030*/  PLOP3.LUT P1, PT, P2, P1, PT, 0x2f, 0xf2 ;  /* 0x0000000000f2781c */ /* 0x000fda0001722577 */
[----:B------:R-:W-:Y:S05]  /*6040*/  @P1 BRA `(.L_x_138) ;  /* 0x0000000400181947 */ /* 0x000fea0003800000 */
[----:B------:R-:W-:-:S04]  /*6050*/  LOP3.LUT P1, RZ, R24, 0x7fffffff, RZ, 0xc0, !PT ;  /* 0x7fffffff18ff7812 */ /* 0x000fc8000782c0ff */
[----:B------:R-:W-:-:S13]  /*6060*/  PLOP3.LUT P0, PT, P0, P1, PT, 0x2f, 0xf2 ;  /* 0x0000000000f2781c */ /* 0x000fda0000702577 */
[----:B------:R-:W-:Y:S05]  /*6070*/  @P0 BRA `(.L_x_139) ;  /* 0x0000000400000947 */ /* 0x000fea0003800000 */
[----:B------:R-:W-:Y:S02]  /*6080*/  ISETP.GE.AND P0, PT, R21, RZ, PT ;  /* 0x000000ff1500720c */ /* 0x000fe40003f06270 */
[----:B------:R-:W-:-:S11]  /*6090*/  ISETP.GE.AND P1, PT, R0, RZ, PT ;  /* 0x000000ff0000720c */ /* 0x000fd60003f26270 */
[----:B------:R-:W-:Y:S01]  /*60a0*/  @P0 MOV R20, RZ ;  /* 0x000000ff00140202 */ /* 0x000fe20000000f00 */
[----:B------:R-:W-:Y:S01]  /*60b0*/  @!P0 FFMA R25, R25, 1.84467440737095516160e+19, RZ ;  /* 0x5f80000019198823 */ /* 0x000fe200000000ff */
[----:B------:R-:W-:Y:S01]  /*60c0*/  @!P0 MOV R20, 0xffffffc0 ;  /* 0xffffffc000148802 */ /* 0x000fe20000000f00 */
[----:B------:R-:W-:-:S03]  /*60d0*/  @!P1 FFMA R24, R10, 1.84467440737095516160e+19, RZ ;  /* 0x5f8000000a189823 */ /* 0x000fc600000000ff */
[----:B------:R-:W-:-:S07]  /*60e0*/  @!P1 IADD3 R20, PT, PT, R20, 0x40, RZ ;  /* 0x0000004014149810 */ /* 0x000fce0007ffe0ff */
.L_x_135:
[----:B------:R-:W-:Y:S01]  /*60f0*/  LEA R27, R19, 0xc0800000, 0x17 ;  /* 0xc0800000131b7811 */ /* 0x000fe200078eb8ff */
[----:B------:R-:W-:Y:S01]  /*6100*/  BSSY.RECONVERGENT B1, `(.L_x_140) ;  /* 0x0000036000017945 */ /* 0x000fe20003800200 */
[----:B------:R-:W-:Y:S02]  /*6110*/  IADD3 R22, PT, PT, R22, -0x7f, RZ ;  /* 0xffffff8116167810 */ /* 0x000fe40007ffe0ff */
[----:B------:R-:W-:-:S03]  /*6120*/  IADD3 R27, PT, PT, -R27, R24, RZ ;  /* 0x000000181b1b7210 */ /* 0x000fc60007ffe1ff */
[----:B------:R-:W-:Y:S01]  /*6130*/  IMAD R0, R22, -0x800000, R25 ;  /* 0xff80000016007824 */ /* 0x000fe200078e0219 */
[----:B------:R-:W0:Y:S01]  /*6140*/  MUFU.RCP R24, R27 ;  /* 0x0000001b00187308 */ /* 0x000e220000001000 */
[----:B------:R-:W-:-:S04]  /*6150*/  FADD.FTZ R23, -R27, -RZ ;  /* 0x800000ff1b177221 */ /* 0x000fc80000010100 */
[----:B0-----:R-:W-:-:S04]  /*6160*/  FFMA R21, R24, R23, 1 ;  /* 0x3f80000018157423 */ /* 0x001fc80000000017 */
[----:B------:R-:W-:-:S04]  /*6170*/  FFMA R21, R24, R21, R24 ;  /* 0x0000001518157223 */ /* 0x000fc80000000018 */
[----:B------:R-:W-:-:S04]  /*6180*/  FFMA R24, R0, R21, RZ ;  /* 0x0000001500187223 */ /* 0x000fc800000000ff */
[----:B------:R-:W-:-:S04]  /*6190*/  FFMA R25, R23, R24, R0 ;  /* 0x0000001817197223 */ /* 0x000fc80000000000 */
[----:B------:R-:W-:Y:S01]  /*61a0*/  FFMA R24, R21, R25, R24 ;  /* 0x0000001915187223 */ /* 0x000fe20000000018 */
[----:B------:R-:W-:-:S03]  /*61b0*/  IADD3 R25, PT, PT, R22, 0x7f, -R19 ;  /* 0x0000007f16197810 */ /* 0x000fc60007ffe813 */
[----:B------:R-:W-:Y:S01]  /*61c0*/  FFMA R23, R23, R24, R0 ;  /* 0x0000001817177223 */ /* 0x000fe20000000000 */
[----:B------:R-:W-:-:S03]  /*61d0*/  IADD3 R25, PT, PT, R25, R20, RZ ;  /* 0x0000001419197210 */ /* 0x000fc60007ffe0ff */
[----:B------:R-:W-:-:S05]  /*61e0*/  FFMA R0, R21, R23, R24 ;  /* 0x0000001715007223 */ /* 0x000fca0000000018 */
[----:B------:R-:W-:-:S04]  /*61f0*/  SHF.R.U32.HI R19, RZ, 0x17, R0 ;  /* 0x00000017ff137819 */ /* 0x000fc80000011600 */
[----:B------:R-:W-:-:S04]  /*6200*/  LOP3.LUT R20, R19, 0xff, RZ, 0xc0, !PT ;  /* 0x000000ff13147812 */ /* 0x000fc800078ec0ff */
[----:B------:R-:W-:-:S04]  /*6210*/  IADD3 R19, PT, PT, R20, R25, RZ ;  /* 0x0000001914137210 */ /* 0x000fc80007ffe0ff */
[----:B------:R-:W-:-:S04]  /*6220*/  IADD3 R20, PT, PT, R19, -0x1, RZ ;  /* 0xffffffff13147810 */ /* 0x000fc80007ffe0ff */
[----:B------:R-:W-:-:S13]  /*6230*/  ISETP.GE.U32.AND P0, PT, R20, 0xfe, PT ;  /* 0x000000fe1400780c */ /* 0x000fda0003f06070 */
[----:B------:R-:W-:Y:S05]  /*6240*/  @!P0 BRA `(.L_x_141) ;  /* 0x0000000000808947 */ /* 0x000fea0003800000 */
[----:B------:R-:W-:-:S13]  /*6250*/  ISETP.GT.AND P0, PT, R19, 0xfe, PT ;  /* 0x000000fe1300780c */ /* 0x000fda0003f04270 */
[----:B------:R-:W-:Y:S05]  /*6260*/  @P0 BRA `(.L_x_142) ;  /* 0x00000000006c0947 */ /* 0x000fea0003800000 */
[----:B------:R-:W-:-:S13]  /*6270*/  ISETP.GE.AND P0, PT, R19, 0x1, PT ;  /* 0x000000011300780c */ /* 0x000fda0003f06270 */
[----:B------:R-:W-:Y:S05]  /*6280*/  @P0 BRA `(.L_x_143) ;  /* 0x0000000000740947 */ /* 0x000fea0003800000 */
[----:B------:R-:W-:Y:S02]  /*6290*/  ISETP.GE.AND P0, PT, R19, -0x18, PT ;  /* 0xffffffe81300780c */ /* 0x000fe40003f06270 */
[----:B------:R-:W-:-:S11]  /*62a0*/  LOP3.LUT R0, R0, 0x80000000, RZ, 0xc0, !PT ;  /* 0x8000000000007812 */ /* 0x000fd600078ec0ff */
[----:B------:R-:W-:Y:S05]  /*62b0*/  @!P0 BRA `(.L_x_143) ;  /* 0x0000000000688947 */ /* 0x000fea0003800000 */
[CCC-:B------:R-:W-:Y:S01]  /*62c0*/  FFMA.RZ R20, R21.reuse, R23.reuse, R24.reuse ;  /* 0x0000001715147223 */ /* 0x1c0fe2000000c018 */
[CCC-:B------:R-:W-:Y:S01]  /*62d0*/  FFMA.RP R22, R21.reuse, R23.reuse, R24.reuse ;  /* 0x0000001715167223 */ /* 0x1c0fe20000008018 */
[----:B------:R-:W-:Y:S01]  /*62e0*/  FFMA.RM R23, R21, R23, R24 ;  /* 0x0000001715177223 */ /* 0x000fe20000004018 */
[C---:B------:R-:W-:Y:S02]  /*62f0*/  IADD3 R21, PT, PT, R19.reuse, 0x20, RZ ;  /* 0x0000002013157810 */ /* 0x040fe40007ffe0ff */
[----:B------:R-:W-:Y:S02]  /*6300*/  LOP3.LUT R20, R20, 0x7fffff, RZ, 0xc0, !PT ;  /* 0x007fffff14147812 */ /* 0x000fe400078ec0ff */
[C---:B------:R-:W-:Y:S02]  /*6310*/  ISETP.NE.AND P2, PT, R19.reuse, RZ, PT ;  /* 0x000000ff1300720c */ /* 0x040fe40003f45270 */
[----:B------:R-:W-:Y:S02]  /*6320*/  LOP3.LUT R20, R20, 0x800000, RZ, 0xfc, !PT ;  /* 0x0080000014147812 */ /* 0x000fe400078efcff */
[----:B------:R-:W-:-:S02]  /*6330*/  ISETP.NE.AND P1, PT, R19, RZ, PT ;  /* 0x000000ff1300720c */ /* 0x000fc40003f25270 */
[----:B------:R-:W-:Y:S02]  /*6340*/  IADD3 R19, PT, PT, -R19, RZ, RZ ;  /* 0x000000ff13137210 */ /* 0x000fe40007ffe1ff */
[----:B------:R-:W-:Y:S02]  /*6350*/  SHF.L.U32 R21, R20, R21, RZ ;  /* 0x0000001514157219 */ /* 0x000fe400000006ff */
[----:B------:R-:W-:Y:S02]  /*6360*/  FSETP.NEU.FTZ.AND P0, PT, R22, R23, PT ;  /* 0x000000171600720b */ /* 0x000fe40003f1d000 */
[----:B------:R-:W-:Y:S02]  /*6370*/  SEL R19, R19, RZ, P2 ;  /* 0x000000ff13137207 */ /* 0x000fe40001000000 */
[----:B------:R-:W-:Y:S02]  /*6380*/  ISETP.NE.AND P1, PT, R21, RZ, P1 ;  /* 0x000000ff1500720c */ /* 0x000fe40000f25270 */
[----:B------:R-:W-:-:S02]  /*6390*/  SHF.R.U32.HI R22, RZ, R19, R20 ;  /* 0x00000013ff167219 */ /* 0x000fc40000011614 */
[----:B------:R-:W-:Y:S02]  /*63a0*/  PLOP3.LUT P0, PT, P0, P1, PT, 0xf8, 0x8f ;  /* 0x00000000008f781c */ /* 0x000fe40000703f70 */
[----:B------:R-:W-:Y:S02]  /*63b0*/  SHF.R.U32.HI R20, RZ, 0x1, R22 ;  /* 0x00000001ff147819 */ /* 0x000fe40000011616 */
[----:B------:R-:W-:-:S04]  /*63c0*/  SEL R19, RZ, 0x1, !P0 ;  /* 0x00000001ff137807 */ /* 0x000fc80004000000 */
[----:B------:R-:W-:-:S04]  /*63d0*/  LOP3.LUT R19, R19, 0x1, R20, 0xf8, !PT ;  /* 0x0000000113137812 */ /* 0x000fc800078ef814 */
[----:B------:R-:W-:-:S04]  /*63e0*/  LOP3.LUT R19, R19, R22, RZ, 0xc0, !PT ;  /* 0x0000001613137212 */ /* 0x000fc800078ec0ff */
[----:B------:R-:W-:-:S04]  /*63f0*/  IADD3 R19, PT, PT, R20, R19, RZ ;  /* 0x0000001314137210 */ /* 0x000fc80007ffe0ff */
[----:B------:R-:W-:Y:S01]  /*6400*/  LOP3.LUT R0, R19, R0, RZ, 0xfc, !PT ;  /* 0x0000000013007212 */ /* 0x000fe200078efcff */
[----:B------:R-:W-:Y:S06]  /*6410*/  BRA `(.L_x_143) ;  /* 0x0000000000107947 */ /* 0x000fec0003800000 */
.L_x_142:
[----:B------:R-:W-:-:S04]  /*6420*/  LOP3.LUT R0, R0, 0x80000000, RZ, 0xc0, !PT ;  /* 0x8000000000007812 */ /* 0x000fc800078ec0ff */
[----:B------:R-:W-:Y:S01]  /*6430*/  LOP3.LUT R0, R0, 0x7f800000, RZ, 0xfc, !PT ;  /* 0x7f80000000007812 */ /* 0x000fe200078efcff */
[----:B------:R-:W-:Y:S06]  /*6440*/  BRA `(.L_x_143) ;  /* 0x0000000000047947 */ /* 0x000fec0003800000 */
.L_x_141:
[----:B------:R-:W-:-:S07]  /*6450*/  LEA R0, R25, R0, 0x17 ;  /* 0x0000000019007211 */ /* 0x000fce00078eb8ff */
.L_x_143:
[----:B------:R-:W-:Y:S05]  /*6460*/  BSYNC.RECONVERGENT B1 ;  /* 0x0000000000017941 */ /* 0x000fea0003800200 */
.L_x_140:
[----:B------:R-:W-:Y:S05]  /*6470*/  BRA `(.L_x_144) ;  /* 0x0000000000207947 */ /* 0x000fea0003800000 */
.L_x_139:
[----:B------:R-:W-:-:S04]  /*6480*/  LOP3.LUT R24, R24, 0x80000000, R25, 0x48, !PT ;  /* 0x8000000018187812 */ /* 0x000fc800078e4819 */
[----:B------:R-:W-:Y:S01]  /*6490*/  LOP3.LUT R0, R24, 0x7f800000, RZ, 0xfc, !PT ;  /* 0x7f80000018007812 */ /* 0x000fe200078efcff */
[----:B------:R-:W-:Y:S06]  /*64a0*/  BRA `(.L_x_144) ;  /* 0x0000000000147947 */ /* 0x000fec0003800000 */
.L_x_138:
[----:B------:R-:W-:Y:S01]  /*64b0*/  LOP3.LUT R0, R24, 0x80000000, R25, 0x48, !PT ;  /* 0x8000000018007812 */ /* 0x000fe200078e4819 */
[----:B------:R-:W-:Y:S06]  /*64c0*/  BRA `(.L_x_144) ;  /* 0x00000000000c7947 */ /* 0x000fec0003800000 */
.L_x_137:
[----:B------:R-:W0:Y:S01]  /*64d0*/  MUFU.RSQ R0, -QNAN ;  /* 0xffc0000000007908 */ /* 0x000e220000001400 */
[----:B------:R-:W-:Y:S05]  /*64e0*/  BRA `(.L_x_144) ;  /* 0x0000000000047947 */ /* 0x000fea0003800000 */
.L_x_136:
[----:B------:R-:W-:-:S07]  /*64f0*/  FADD.FTZ R0, R25, R10 ;  /* 0x0000000a19007221 */ /* 0x000fce0000010000 */
.L_x_144:
[----:B------:R-:W-:Y:S05]  /*6500*/  BSYNC.RECONVERGENT B0 ;  /* 0x0000000000007941 */ /* 0x000fea0003800200 */
.L_x_134:
[----:B------:R-:W-:-:S04]  /*6510*/  HFMA2 R19, -RZ, RZ, 0, 0 ;  /* 0x00000000ff137431 */ /* 0x000fc800000001ff */
[----:B0-----:R-:W-:Y:S05]  /*6520*/  RET.REL.NODEC R18 `(_Z5mStepPKfS0_PfS1_S1_iii) ;  /* 0xffffff9812b47950 */ /* 0x001fea0003c3ffff */
.L_x_145:
[----:B------:R-:W-:-:S00]  /*6530*/  BRA `(.L_x_145) ;  /* 0xfffffffc00fc7947 */ /* 0x000fc0000383ffff */
[----:B------:R-:W-:-:S00]  /*6540*/  NOP ;  /* 0x0000000000007918 */ /* 0x000fc00000000000 */
        /* <DEDUP_REMOVED lines=11> */
.L_x_500:


//--------------------- .text._Z23computeResponsibilitiesPKfS0_S0_S0_S0_Pfiii --------------------------
	.section	.text._Z23computeResponsibilitiesPKfS0_S0_S0_S0_Pfiii,"ax",@progbits
	.align	128
        .global         _Z23computeResponsibilitiesPKfS0_S0_S0_S0_Pfiii
        .type           _Z23computeResponsibilitiesPKfS0_S0_S0_S0_Pfiii,@function
        .size           _Z23computeResponsibilitiesPKfS0_S0_S0_S0_Pfiii,(.L_x_502 - _Z23computeResponsibilitiesPKfS0_S0_S0_S0_Pfiii)
        .other          _Z23computeResponsibilitiesPKfS0_S0_S0_S0_Pfiii,@"STO_CUDA_ENTRY STV_DEFAULT"
_Z23computeResponsibilitiesPKfS0_S0_S0_S0_Pfiii:
.text._Z23computeResponsibilitiesPKfS0_S0_S0_S0_Pfiii:
[----:B------:R-:W0:Y:S01]  /*0000*/  LDC R1, c[0x0][0x37c] ;  /* 0x0000df00ff017b82 */ /* 0x000e220000000800 */
[----:B------:R-:W1:Y:S01]  /*0010*/  S2R R7, SR_TID.X ;  /* 0x0000000000077919 */ /* 0x000e620000002100 */
[----:B------:R-:W2:Y:S06]  /*0020*/  LDCU UR5, c[0x0][0x360] ;  /* 0x00006c00ff0577ac */ /* 0x000eac0008000800 */
[----:B------:R-:W1:Y:S01]  /*0030*/  S2UR UR4, SR_CTAID.X ;  /* 0x00000000000479c3 */ /* 0x000e620000002500 */
[----:B0-----:R-:W-:Y:S01]  /*0040*/  IADD3 R1, PT, PT, R1, -0x100, RZ ;  /* 0xffffff0001017810 */ /* 0x001fe20007ffe0ff */
[----:B------:R-:W0:Y:S06]  /*0050*/  LDCU UR6, c[0x0][0x3b8] ;  /* 0x00007700ff0677ac */ /* 0x000e2c0008000800 */
[----:B------:R-:W1:Y:S02]  /*0060*/  LDC R0, c[0x0][0x360] ;  /* 0x0000d800ff007b82 */ /* 0x000e640000000800 */
[----:B-1----:R-:W-:-:S05]  /*0070*/  IMAD R7, R0, UR4, R7 ;  /* 0x0000000400077c24 */ /* 0x002fca000f8e0207 */
[----:B0-----:R-:W-:-:S13]  /*0080*/  ISETP.GE.AND P0, PT, R7, UR6, PT ;  /* 0x0000000607007c0c */ /* 0x001fda000bf06270 */
[----:B--2---:R-:W-:Y:S05]  /*0090*/  @P0 EXIT ;  /* 0x000000000000094d */ /* 0x004fea0003800000 */
[----:B------:R-:W-:Y:S01]  /*00a0*/  HFMA2 R3, -RZ, RZ, 0.197998046875, 4748 ;  /* 0x32566ca3ff037431 */ /* 0x000fe200000001ff */
[----:B------:R-:W-:Y:S01]  /*00b0*/  MOV R0, 0x3fb8aa3b ;  /* 0x3fb8aa3b00007802 */ /* 0x000fe20000000f00 */
[----:B------:R-:W-:Y:S01]  /*00c0*/  HFMA2 R5, -RZ, RZ, 1.615234375, 0.050933837890625 ;  /* 0x3e762a85ff057431 */ /* 0x000fe200000001ff */
[----:B------:R-:W0:Y:S01]  /*00d0*/  LDCU.64 UR6, c[0x0][0x3b0] ;  /* 0x00007600ff0677ac */ /* 0x000e220008000a00 */
[----:B------:R-:W1:Y:S02]  /*00e0*/  LDCU UR4, c[0x0][0x370] ;  /* 0x00006e00ff0477ac */ /* 0x000e640008000800 */
[----:B------:R-:W-:-:S04]  /*00f0*/  FFMA R0, -R3, R0, -1.6777745415197387047e-08 ;  /* 0xb2901ea703007423 */ /* 0x000fc80000000100 */
[----:B------:R-:W-:-:S04]  /*0100*/  FFMA R0, -R5, 1.9251366722983220825e-08, R0 ;  /* 0x32a55e3405007823 */ /* 0x000fc80000000100 */
[----:B------:R-:W-:Y:S01]  /*0110*/  FFMA R0, -R3, 0.021026089787483215332, R0 ;  /* 0x3cac3ee803007823 */ /* 0x000fe20000000100 */
[----:B0-----:R-:W-:-:S03]  /*0120*/  UISETP.GE.AND UP0, UPT, UR7, 0x1, UPT ;  /* 0x000000010700788c */ /* 0x001fc6000bf06270 */
[----:B------:R-:W-:Y:S01]  /*0130*/  FFMA R2, -R5, 0.0070086969062685966492, R0 ;  /* 0x3be5a93605027823 */ /* 0x000fe20000000100 */
[----:B------:R-:W-:Y:S01]  /*0140*/  I2FP.F32.S32 R0, UR6 ;  /* 0x0000000600007c45 */ /* 0x000fe20008201400 */
[----:B-1----:R-:W-:Y:S02]  /*0150*/  UIMAD UR4, UR5, UR4, URZ ;  /* 0x00000004050472a4 */ /* 0x002fe4000f8e02ff */
[----:B------:R-:W-:Y:S01]  /*0160*/  FADD R3, R2, 2.6531810760498046875 ;  /* 0x4029cdb802037421 */ /* 0x000fe20000000000 */
[----:B------:R-:W-:-:S03]  /*0170*/  PLOP3.LUT P1, PT, PT, PT, UP0, 0x80, 0x8 ;  /* 0x000000000008781c */ /* 0x000fc60003f2f008 */
[----:B------:R-:W-:Y:S01]  /*0180*/  FMUL R9, R0, R3 ;  /* 0x0000000300097220 */ /* 0x000fe20000400000 */
[----:B------:R-:W-:-:S03]  /*0190*/  FADD R5, R3, -2.6531810760498046875 ;  /* 0xc029cdb803057421 */ /* 0x000fc60000000000 */
[----:B------:R-:W0:Y:S01]  /*01a0*/  FRND R4, R9 ;  /* 0x0000000900047307 */ /* 0x000e220000201000 */
[----:B------:R-:W-:Y:S01]  /*01b0*/  FADD R5, R2, -R5 ;  /* 0x8000000502057221 */ /* 0x000fe20000000000 */
[----:B------:R-:W-:-:S04]  /*01c0*/  FFMA R2, R0, R3, -R9 ;  /* 0x0000000300027223 */ /* 0x000fc80000000809 */
[----:B------:R-:W-:Y:S01]  /*01d0*/  FFMA R2, R0, R5, R2 ;  /* 0x0000000500027223 */ /* 0x000fe20000000002 */
[----:B------:R-:W-:Y:S01]  /*01e0*/  MOV R5, 0x391fcb8e ;  /* 0x391fcb8e00057802 */ /* 0x000fe20000000f00 */
[----:B0-----:R-:W-:Y:S01]  /*01f0*/  FADD R3, R9, -R4 ;  /* 0x8000000409037221 */ /* 0x001fe20000000000 */
[----:B------:R-:W-:Y:S02]  /*0200*/  FSETP.GT.AND P0, PT, R4, RZ, PT ;  /* 0x000000ff0400720b */ /* 0x000fe40003f04000 */
[----:B------:R0:W1:Y:S01]  /*0210*/  F2I.NTZ R4, R9 ;  /* 0x0000000900047305 */ /* 0x0000620000203100 */
[----:B------:R-:W-:-:S04]  /*0220*/  FADD R2, R2, R3 ;  /* 0x0000000302027221 */ /* 0x000fc80000000000 */
[C---:B------:R-:W-:Y:S01]  /*0230*/  FFMA R3, R2.reuse, R5, 0.0013391353422775864601 ;  /* 0x3aaf85ed02037423 */ /* 0x040fe20000000005 */
[----:B------:R-:W-:Y:S02]  /*0240*/  SEL R5, RZ, 0x83000000, P0 ;  /* 0x83000000ff057807 */ /* 0x000fe40000000000 */
[----:B------:R-:W-:Y:S01]  /*0250*/  FSETP.GT.AND P0, PT, |R9|, 152, PT ;  /* 0x431800000900780b */ /* 0x000fe20003f04200 */
[----:B------:R-:W-:-:S04]  /*0260*/  FFMA R3, R2, R3, 0.0096188392490148544312 ;  /* 0x3c1d985602037423 */ /* 0x000fc80000000003 */
[----:B------:R-:W-:-:S04]  /*0270*/  FFMA R3, R2, R3, 0.055503588169813156128 ;  /* 0x3d6357bb02037423 */ /* 0x000fc80000000003 */
[----:B------:R-:W-:-:S04]  /*0280*/  FFMA R3, R2, R3, 0.24022644758224487305 ;  /* 0x3e75fdec02037423 */ /* 0x000fc80000000003 */
[----:B------:R-:W-:-:S04]  /*0290*/  FFMA R3, R2, R3, 0.69314718246459960938 ;  /* 0x3f31721802037423 */ /* 0x000fc80000000003 */
[----:B------:R-:W-:Y:S01]  /*02a0*/  FFMA R3, R2, R3, 1 ;  /* 0x3f80000002037423 */ /* 0x000fe20000000003 */
[----:B------:R-:W-:Y:S01]  /*02b0*/  IADD3 R2, PT, PT, R5, 0x7f000000, RZ ;  /* 0x7f00000005027810 */ /* 0x000fe20007ffe0ff */
[----:B01----:R-:W-:Y:S06]  /*02c0*/  @!P1 EXIT ;  /* 0x000000000000994d */ /* 0x003fec0003800000 */
[----:B------:R-:W-:Y:S01]  /*02d0*/  UISETP.GE.AND UP0, UPT, UR6, 0x1, UPT ;  /* 0x000000010600788c */ /* 0x000fe2000bf06270 */
[----:B------:R-:W-:Y:S01]  /*02e0*/  LEA R5, R4, -R5, 0x17 ;  /* 0x8000000504057211 */ /* 0x000fe200078eb8ff */
[----:B------:R-:W-:Y:S01]  /*02f0*/  FMUL R2, R3, R2 ;  /* 0x0000000203027220 */ /* 0x000fe20000400000 */
[----:B------:R-:W-:Y:S01]  /*0300*/  FSETP.GEU.AND P1, PT, R9, RZ, PT ;  /* 0x000000ff0900720b */ /* 0x000fe20003f2e000 */
[----:B------:R-:W-:Y:S01]  /*0310*/  FADD R25, R0, 6.2831854820251464844 ;  /* 0x40c90fdb00197421 */ /* 0x000fe20000000000 */
[----:B------:R-:W0:Y:S01]  /*0320*/  LDCU.64 UR12, c[0x0][0x358] ;  /* 0x00006b00ff0c77ac */ /* 0x000e220008000a00 */
[----:B------:R-:W-:Y:S01]  /*0330*/  FMUL R2, R2, R5 ;  /* 0x0000000502027220 */ /* 0x000fe20000400000 */
[----:B------:R-:W-:Y:S02]  /*0340*/  @P0 FSEL R2, RZ, +INF , !P1 ;  /* 0x7f800000ff020808 */ /* 0x000fe40004800000 */
[----:B------:R-:W-:Y:S07]  /*0350*/  BRA.U !UP0, `(.L_x_146) ;  /* 0x0000003108687547 */ /* 0x000fee000b800000 */
[----:B------:R-:W-:Y:S01]  /*0360*/  FSETP.NAN.AND P0, PT, |R0|, |R0|, PT ;  /* 0x400000000000720b */ /* 0x000fe20003f08200 */
[----:B------:R-:W-:Y:S01]  /*0370*/  ULOP3.LUT UR14, UR6, 0x7, URZ, 0xc0, !UPT ;  /* 0x00000007060e7892 */ /* 0x000fe2000f8ec0ff */
[----:B------:R-:W-:Y:S01]  /*0380*/  IADD3 R0, PT, PT, R1, 0x80, RZ ;  /* 0x0000008001007810 */ /* 0x000fe20007ffe0ff */
[----:B------:R-:W-:Y:S01]  /*0390*/  ULOP3.LUT UR17, UR6, 0xf, URZ, 0xc0, !UPT ;  /* 0x0000000f06117892 */ /* 0x000fe2000f8ec0ff */
[----:B------:R-:W-:Y:S01]  /*03a0*/  FSEL R6, R2, R25, !P0 ;  /* 0x0000001902067208 */ /* 0x000fe20004000000 */
[----:B------:R-:W-:Y:S02]  /*03b0*/  ULOP3.LUT UR16, UR6, 0x3, URZ, 0xc0, !UPT ;  /* 0x0000000306107892 */ /* 0x000fe4000f8ec0ff */
[----:B------:R-:W-:Y:S02]  /*03c0*/  ULOP3.LUT UR5, UR6, 0x7ffffff0, URZ, 0xc0, !UPT ;  /* 0x7ffffff006057892 */ /* 0x000fe4000f8ec0ff */
[----:B------:R-:W-:Y:S02]  /*03d0*/  UIADD3 UR15, UPT, UPT, UR14, -0x1, URZ ;  /* 0xffffffff0e0f7890 */ /* 0x000fe4000fffe0ff */
[----:B------:R-:W-:-:S12]  /*03e0*/  UIADD3 UR18, UPT, UPT, UR17, -0x1, URZ ;  /* 0xffffffff11127890 */ /* 0x000fd8000fffe0ff */
.L_x_246:
[----:B-1----:R-:W1:Y:S01]  /*03f0*/  LDCU.64 UR6, c[0x0][0x3b0] ;  /* 0x00007600ff0677ac */ /* 0x002e620008000a00 */
[----:B------:R-:W-:Y:S01]  /*0400*/  CS2R R4, SRZ ;  /* 0x0000000000047805 */ /* 0x000fe2000001ff00 */
[C---:B01----:R-:W-:Y:S02]  /*0410*/  IMAD R2, R7.reuse, UR6, RZ ;  /* 0x0000000607027c24 */ /* 0x043fe4000f8e02ff */
[----:B--234-:R-:W-:-:S07]  /*0420*/  IMAD R3, R7, UR7, RZ ;  /* 0x0000000707037c24 */ /* 0x01cfce000f8e02ff */
.L_x_167:
[----:B-1----:R-:W1:Y:S01]  /*0430*/  LDC R17, c[0x0][0x3b0] ;  /* 0x0000ec00ff117b82 */ /* 0x002e620000000800 */
[----:B------:R-:W-:Y:S01]  /*0440*/  HFMA2 R9, -RZ, RZ, 0, 0 ;  /* 0x00000000ff097431 */ /* 0x000fe200000001ff */
[----:B-1----:R-:W-:Y:S01]  /*0450*/  ISETP.GE.U32.AND P0, PT, R17, 0x8, PT ;  /* 0x000000081100780c */ /* 0x002fe20003f06070 */
[----:B------:R-:W-:-:S12]  /*0460*/  IMAD R16, R4, R17, RZ ;  /* 0x0000001104107224 */ /* 0x000fd800078e02ff */
[----:B------:R-:W-:Y:S05]  /*0470*/  @!P0 BRA `(.L_x_147) ;  /* 0x0000000000b88947 */ /* 0x000fea0003800000 */
[----:B------:R-:W1:Y:S01]  /*0480*/  LDC.64 R8, c[0x0][0x388] ;  /* 0x0000e200ff087b82 */ /* 0x000e620000000a00 */
[----:B------:R-:W-:Y:S02]  /*0490*/  LOP3.LUT R22, R17, 0x7ffffff8, RZ, 0xc0, !PT ;  /* 0x7ffffff811167812 */ /* 0x000fe400078ec0ff */
[----:B------:R-:W-:Y:S02]  /*04a0*/  IADD3 R23, PT, PT, R1, 0x10, RZ ;  /* 0x0000001001177810 */ /* 0x000fe40007ffe0ff */
[----:B------:R-:W-:Y:S02]  /*04b0*/  MOV R24, R2 ;  /* 0x0000000200187202 */ /* 0x000fe40000000f00 */
[----:B------:R-:W-:Y:S01]  /*04c0*/  IADD3 R25, PT, PT, -R22, RZ, RZ ;  /* 0x000000ff16197210 */ /* 0x000fe20007ffe1ff */
[----:B-1----:R-:W-:-:S03]  /*04d0*/  IMAD.WIDE.U32 R8, R16, 0x4, R8 ;  /* 0x0000000410087825 */ /* 0x002fc600078e0008 */
[----:B------:R-:W-:-:S04]  /*04e0*/  IADD3 R26, P0, PT, R8, 0x10, RZ ;  /* 0x00000010081a7810 */ /* 0x000fc80007f1e0ff */
[----:B------:R-:W-:-:S09]  /*04f0*/  IADD3.X R27, PT, PT, RZ, R9, RZ, P0, !PT ;  /* 0x00000009ff1b7210 */ /* 0x000fd200007fe4ff */
.L_x_148:
[----:B------:R-:W1:Y:S01]  /*0500*/  LDC.64 R20, c[0x0][0x380] ;  /* 0x0000e000ff147b82 */ /* 0x000e620000000a00 */
[----:B------:R-:W-:Y:S02]  /*0510*/  MOV R18, R26 ;  /* 0x0000001a00127202 */ /* 0x000fe40000000f00 */
[----:B------:R-:W-:-:S05]  /*0520*/  MOV R19, R27 ;  /* 0x0000001b00137202 */ /* 0x000fca0000000f00 */
[----:B0-----:R-:W2:Y:S04]  /*0530*/  LDG.E R9, desc[UR12][R18.64+-0x10] ;  /* 0xfffff00c12097981 */ /* 0x001ea8000c1e1900 */
[----:B------:R-:W3:Y:S04]  /*0540*/  LDG.E R11, desc[UR12][R18.64+-0xc] ;  /* 0xfffff40c120b7981 */ /* 0x000ee8000c1e1900 */
[----:B------:R-:W4:Y:S04]  /*0550*/  LDG.E R13, desc[UR12][R18.64+-0x8] ;  /* 0xfffff80c120d7981 */ /* 0x000f28000c1e1900 */
[----:B------:R-:W5:Y:S01]  /*0560*/  LDG.E R15, desc[UR12][R18.64+-0x4] ;  /* 0xfffffc0c120f7981 */ /* 0x000f62000c1e1900 */
[----:B-1----:R-:W-:-:S03]  /*0570*/  IMAD.WIDE R20, R24, 0x4, R20 ;  /* 0x0000000418147825 */ /* 0x002fc600078e0214 */
[----:B------:R-:W5:Y:S04]  /*0580*/  LDG.E R28, desc[UR12][R18.64+0xc] ;  /* 0x00000c0c121c7981 */ /* 0x000f68000c1e1900 */
[----:B------:R-:W2:Y:S04]  /*0590*/  LDG.E R8, desc[UR12][R20.64] ;  /* 0x0000000c14087981 */ /* 0x000ea8000c1e1900 */
[----:B------:R-:W3:Y:S04]  /*05a0*/  LDG.E R10, desc[UR12][R20.64+0x4] ;  /* 0x0000040c140a7981 */ /* 0x000ee8000c1e1900 */
[----:B------:R-:W4:Y:S04]  /*05b0*/  LDG.E R12, desc[UR12][R20.64+0x8] ;  /* 0x0000080c140c7981 */ /* 0x000f28000c1e1900 */
[----:B------:R-:W5:Y:S04]  /*05c0*/  LDG.E R14, desc[UR12][R20.64+0xc] ;  /* 0x00000c0c140e7981 */ /* 0x000f68000c1e1900 */
[----:B------:R-:W5:Y:S04]  /*05d0*/  LDG.E R26, desc[UR12][R20.64+0x18] ;  /* 0x0000180c141a7981 */ /* 0x000f68000c1e1900 */
[----:B------:R-:W5:Y:S01]  /*05e0*/  LDG.E R27, desc[UR12][R20.64+0x1c] ;  /* 0x00001c0c141b7981 */ /* 0x000f62000c1e1900 */
[----:B--2---:R-:W-:Y:S01]  /*05f0*/  FADD R8, R8, -R9 ;  /* 0x8000000908087221 */ /* 0x004fe20000000000 */
[----:B---3--:R-:W-:Y:S01]  /*0600*/  FADD R9, R10, -R11 ;  /* 0x8000000b0a097221 */ /* 0x008fe20000000000 */
[----:B----4-:R-:W-:-:S02]  /*0610*/  FADD R10, R12, -R13 ;  /* 0x8000000d0c0a7221 */ /* 0x010fc40000000000 */
[----:B------:R-:W2:Y:S01]  /*0620*/  LDG.E R13, desc[UR12][R18.64] ;  /* 0x0000000c120d7981 */ /* 0x000ea2000c1e1900 */
[----:B-----5:R-:W-:-:S03]  /*0630*/  FADD R11, R14, -R15 ;  /* 0x8000000f0e0b7221 */ /* 0x020fc60000000000 */
[----:B------:R-:W2:Y:S04]  /*0640*/  LDG.E R12, desc[UR12][R20.64+0x10] ;  /* 0x0000100c140c7981 */ /* 0x000ea8000c1e1900 */
[----:B------:R-:W3:Y:S04]  /*0650*/  LDG.E R15, desc[UR12][R18.64+0x4] ;  /* 0x0000040c120f7981 */ /* 0x000ee8000c1e1900 */
[----:B------:R-:W3:Y:S01]  /*0660*/  LDG.E R14, desc[UR12][R20.64+0x14] ;  /* 0x0000140c140e7981 */ /* 0x000ee2000c1e1900 */
[----:B------:R-:W-:Y:S01]  /*0670*/  IADD3 R25, PT, PT, R25, 0x8, RZ ;  /* 0x0000000819197810 */ /* 0x000fe20007ffe0ff */
[----:B--2---:R-:W-:Y:S01]  /*0680*/  FADD R12, R12, -R13 ;  /* 0x8000000d0c0c7221 */ /* 0x004fe20000000000 */
[----:B---3--:R-:W-:-:S02]  /*0690*/  FADD R13, R14, -R15 ;  /* 0x8000000f0e0d7221 */ /* 0x008fc40000000000 */
[----:B------:R-:W2:Y:S01]  /*06a0*/  LDG.E R15, desc[UR12][R18.64+0x8] ;  /* 0x0000080c120f7981 */ /* 0x000ea2000c1e1900 */
[----:B------:R-:W-:Y:S02]  /*06b0*/  ISETP.NE.AND P0, PT, R25, RZ, PT ;  /* 0x000000ff1900720c */ /* 0x000fe40003f05270 */
[----:B------:R-:W-:Y:S01]  /*06c0*/  IADD3 R24, PT, PT, R24, 0x8, RZ ;  /* 0x0000000818187810 */ /* 0x000fe20007ffe0ff */
[----:B------:R-:W-:Y:S01]  /*06d0*/  STL.128 [R23+-0x10], R8 ;  /* 0xfffff00817007387 */ /* 0x000fe20000100c00 */
[----:B--2---:R-:W-:Y:S01]  /*06e0*/  FADD R14, R26, -R15 ;  /* 0x8000000f1a0e7221 */ /* 0x004fe20000000000 */
[----:B------:R-:W-:Y:S01]  /*06f0*/  FADD R15, R27, -R28 ;  /* 0x8000001c1b0f7221 */ /* 0x000fe20000000000 */
[----:B------:R-:W-:-:S04]  /*0700*/  IADD3 R26, P1, PT, R18, 0x20, RZ ;  /* 0x00000020121a7810 */ /* 0x000fc80007f3e0ff */
[----:B------:R0:W-:Y:S01]  /*0710*/  STL.128 [R23], R12 ;  /* 0x0000000c17007387 */ /* 0x0001e20000100c00 */
[----:B------:R-:W-:Y:S02]  /*0720*/  IADD3.X R27, PT, PT, RZ, R19, RZ, P1, !PT ;  /* 0x00000013ff1b7210 */ /* 0x000fe40000ffe4ff */
[----:B0-----:R-:W-:Y:S01]  /*0730*/  IADD3 R23, PT, PT, R23, 0x20, RZ ;  /* 0x0000002017177810 */ /* 0x001fe20007ffe0ff */
[----:B------:R-:W-:Y:S06]  /*0740*/  @P0 BRA `(.L_x_148) ;  /* 0xfffffffc006c0947 */ /* 0x000fec000383ffff */
[----:B------:R-:W-:-:S07]  /*0750*/  MOV R9, R22 ;  /* 0x0000001600097202 */ /* 0x000fce0000000f00 */
.L_x_147:
[----:B------:R-:W-:-:S09]  /*0760*/  UISETP.NE.AND UP0, UPT, UR14, URZ, UPT ;  /* 0x000000ff0e00728c */ /* 0x000fd2000bf05270 */
[----:B------:R-:W-:Y:S05]  /*0770*/  BRA.U !UP0, `(.L_x_149) ;  /* 0x0000000508287547 */ /* 0x000fea000b800000 */
[----:B------:R-:W-:Y:S02]  /*0780*/  UISETP.GE.U32.AND UP0, UPT, UR15, 0x3, UPT ;  /* 0x000000030f00788c */ /* 0x000fe4000bf06070 */
[----:B------:R-:W-:-:S07]  /*0790*/  UISETP.NE.AND UP1, UPT, UR16, URZ, UPT ;  /* 0x000000ff1000728c */ /* 0x000fce000bf25270 */
[----:B------:R-:W-:Y:S05]  /*07a0*/  BRA.U !UP0, `(.L_x_150) ;  /* 0x00000001086c7547 */ /* 0x000fea000b800000 */
[----:B------:R-:W1:Y:S01]  /*07b0*/  LDC.64 R10, c[0x0][0x388] ;  /* 0x0000e200ff0a7b82 */ /* 0x000e620000000a00 */
[CC--:B------:R-:W-:Y:S02]  /*07c0*/  IADD3 R8, P0, PT, R16.reuse, R9.reuse, RZ ;  /* 0x0000000910087210 */ /* 0x0c0fe40007f1e0ff */
[-C--:B------:R-:W-:Y:S02]  /*07d0*/  IADD3 R21, PT, PT, R16, R9.reuse, RZ ;  /* 0x0000000910157210 */ /* 0x080fe40007ffe0ff */
[----:B------:R-:W-:Y:S02]  /*07e0*/  IADD3 R15, PT, PT, R2, R9, RZ ;  /* 0x00000009020f7210 */ /* 0x000fe40007ffe0ff */
[----:B------:R-:W-:Y:S01]  /*07f0*/  IADD3.X R14, PT, PT, RZ, RZ, RZ, P0, !PT ;  /* 0x000000ffff0e7210 */ /* 0x000fe200007fe4ff */
[----:B------:R-:W2:Y:S08]  /*0800*/  LDC.64 R18, c[0x0][0x388] ;  /* 0x0000e200ff127b82 */ /* 0x000eb00000000a00 */
[----:B------:R-:W3:Y:S01]  /*0810*/  LDC.64 R12, c[0x0][0x380] ;  /* 0x0000e000ff0c7b82 */ /* 0x000ee20000000a00 */
[----:B-1----:R-:W-:-:S04]  /*0820*/  LEA R10, P0, R8, R10, 0x2 ;  /* 0x0000000a080a7211 */ /* 0x002fc800078010ff */
[----:B------:R-:W-:Y:S01]  /*0830*/  LEA.HI.X R11, R8, R11, R14, 0x2, P0 ;  /* 0x0000000b080b7211 */ /* 0x000fe200000f140e */
[----:B--2---:R-:W-:-:S04]  /*0840*/  IMAD.WIDE.U32 R18, R21, 0x4, R18 ;  /* 0x0000000415127825 */ /* 0x004fc800078e0012 */
[----:B0-----:R-:W2:Y:S04]  /*0850*/  LDG.E R8, desc[UR12][R10.64+0x4] ;  /* 0x0000040c0a087981 */ /* 0x001ea8000c1e1900 */
[----:B------:R-:W4:Y:S01]  /*0860*/  LDG.E R21, desc[UR12][R10.64+0x8] ;  /* 0x0000080c0a157981 */ /* 0x000f22000c1e1900 */
[----:B---3--:R-:W-:-:S03]  /*0870*/  IMAD.WIDE R12, R15, 0x4, R12 ;  /* 0x000000040f0c7825 */ /* 0x008fc600078e020c */
[----:B------:R-:W3:Y:S04]  /*0880*/  LDG.E R19, desc[UR12][R18.64] ;  /* 0x0000000c12137981 */ /* 0x000ee8000c1e1900 */
[----:B------:R-:W2:Y:S04]  /*0890*/  LDG.E R15, desc[UR12][R12.64+0x4] ;  /* 0x0000040c0c0f7981 */ /* 0x000ea8000c1e1900 */
[----:B------:R-:W4:Y:S04]  /*08a0*/  LDG.E R20, desc[UR12][R12.64+0x8] ;  /* 0x0000080c0c147981 */ /* 0x000f28000c1e1900 */
[----:B------:R-:W3:Y:S04]  /*08b0*/  LDG.E R14, desc[UR12][R12.64] ;  /* 0x0000000c0c0e7981 */ /* 0x000ee8000c1e1900 */
[----:B------:R-:W5:Y:S04]  /*08c0*/  LDG.E R23, desc[UR12][R10.64+0xc] ;  /* 0x00000c0c0a177981 */ /* 0x000f68000c1e1900 */
[----:B------:R-:W5:Y:S01]  /*08d0*/  LDG.E R22, desc[UR12][R12.64+0xc] ;  /* 0x00000c0c0c167981 */ /* 0x000f62000c1e1900 */
[----:B--2---:R-:W-:Y:S01]  /*08e0*/  FADD R15, R15, -R8 ;  /* 0x800000080f0f7221 */ /* 0x004fe20000000000 */
[----:B------:R-:W-:Y:S01]  /*08f0*/  LEA R8, R9, R1, 0x2 ;  /* 0x0000000109087211 */ /* 0x000fe200078e10ff */
[----:B----4-:R-:W-:Y:S01]  /*0900*/  FADD R20, R20, -R21 ;  /* 0x8000001514147221 */ /* 0x010fe20000000000 */
[----:B---3--:R-:W-:Y:S01]  /*0910*/  FADD R14, R14, -R19 ;  /* 0x800000130e0e7221 */ /* 0x008fe20000000000 */
[----:B-----5:R-:W-:-:S04]  /*0920*/  FADD R21, R22, -R23 ;  /* 0x8000001716157221 */ /* 0x020fc80000000000 */
[----:B------:R1:W-:Y:S04]  /*0930*/  STL.64 [R8], R14 ;  /* 0x0000000e08007387 */ /* 0x0003e80000100a00 */
[----:B------:R1:W-:Y:S01]  /*0940*/  STL.64 [R8+0x8], R20 ;  /* 0x0000081408007387 */ /* 0x0003e20000100a00 */
[----:B------:R-:W-:-:S07]  /*0950*/  IADD3 R9, PT, PT, R9, 0x4, RZ ;  /* 0x0000000409097810 */ /* 0x000fce0007ffe0ff */
.L_x_150:
[----:B------:R-:W-:Y:S05]  /*0960*/  BRA.U !UP1, `(.L_x_149) ;  /* 0x0000000109ac7547 */ /* 0x000fea000b800000 */
[----:B------:R-:W-:Y:S01]  /*0970*/  UISETP.NE.AND UP0, UPT, UR16, 0x1, UPT ;  /* 0x000000011000788c */ /* 0x000fe2000bf05270 */
[----:B------:R-:W-:Y:S01]  /*0980*/  R2UR UR9, R16 ;  /* 0x00000000100972ca */ /* 0x000fe200000e0000 */
[----:B------:R-:W2:Y:S01]  /*0990*/  LDC.64 R12, c[0x0][0x388] ;  /* 0x0000e200ff0c7b82 */ /* 0x000ea20000000a00 */
[----:B------:R-:W-:Y:S01]  /*09a0*/  LOP3.LUT R17, R17, 0x1, RZ, 0xc0, !PT ;  /* 0x0000000111117812 */ /* 0x000fe200078ec0ff */
[----:B------:R-:W-:Y:S02]  /*09b0*/  HFMA2 R11, -RZ, RZ, 0, 2.384185791015625e-07 ;  /* 0x00000004ff0b7431 */ /* 0x000fe400000001ff */
[----:B------:R-:W-:Y:S02]  /*09c0*/  PLOP3.LUT P0, PT, PT, PT, UP0, 0x80, 0x8 ;  /* 0x000000000008781c */ /* 0x000fe40003f0f008 */
[----:B------:R-:W-:Y:S02]  /*09d0*/  PLOP3.LUT P1, PT, PT, PT, UP0, 0x80, 0x8 ;  /* 0x000000000008781c */ /* 0x000fe40003f2f008 */
[----:B-1----:R-:W1:Y:S01]  /*09e0*/  LDC.64 R14, c[0x0][0x380] ;  /* 0x0000e000ff0e7b82 */ /* 0x002e620000000a00 */
[----:B------:R-:W3:Y:S01]  /*09f0*/  @UP0 LDCU.64 UR10, c[0x0][0x388] ;  /* 0x00007100ff0a07ac */ /* 0x000ee20008000a00 */
[----:B------:R-:W4:Y:S07]  /*0a00*/  @UP0 LDCU.128 UR20, c[0x0][0x380] ;  /* 0x00007000ff1407ac */ /* 0x000f2e0008000c00 */
[----:B------:R-:W-:-:S02]  /*0a10*/  @P0 R2UR UR7, R9 ;  /* 0x00000000090702ca */ /* 0x000fc400000e0000 */
[-C--:B------:R-:W-:Y:S02]  /*0a20*/  @P1 IADD3 R8, PT, PT, R16, R9.reuse, RZ ;  /* 0x0000000910081210 */ /* 0x080fe40007ffe0ff */
[----:B------:R-:W-:Y:S02]  /*0a30*/  ISETP.NE.U32.AND P0, PT, R17, 0x1, PT ;  /* 0x000000011100780c */ /* 0x000fe40003f05070 */
[----:B------:R-:W-:Y:S02]  /*0a40*/  @P1 R2UR UR6, R8 ;  /* 0x00000000080612ca */ /* 0x000fe400000e0000 */
[----:B------:R-:W-:Y:S02]  /*0a50*/  @P1 IADD3 R10, PT, PT, R2, R9, RZ ;  /* 0x00000009020a1210 */ /* 0x000fe40007ffe0ff */
[C---:B------:R-:W-:Y:S02]  /*0a60*/  @P1 LEA R8, R9.reuse, R1, 0x2 ;  /* 0x0000000109081211 */ /* 0x040fe400078e10ff */
[----:B------:R-:W-:Y:S01]  /*0a70*/  @P1 IADD3 R9, PT, PT, R9, 0x2, RZ ;  /* 0x0000000209091810 */ /* 0x000fe20007ffe0ff */
[----:B------:R-:W-:Y:S01]  /*0a80*/  @UP0 UIADD3 UR9, UP1, UPT, UR9, UR7, URZ ;  /* 0x0000000709090290 */ /* 0x000fe2000ff3e0ff */
[----:B----4-:R-:W-:-:S03]  /*0a90*/  @P1 IMAD.WIDE R10, R10, R11, UR20 ;  /* 0x000000140a0a1e25 */ /* 0x010fc6000f8e020b */
[----:B------:R-:W-:Y:S01]  /*0aa0*/  @UP0 UIADD3.X UR19, UPT, UPT, URZ, URZ, URZ, UP1, !UPT ;  /* 0x000000ffff130290 */ /* 0x000fe20008ffe4ff */
[-C--:B------:R-:W-:Y:S01]  /*0ab0*/  @!P0 IADD3 R21, PT, PT, R16, R9.reuse, RZ ;  /* 0x0000000910158210 */ /* 0x080fe20007ffe0ff */
[----:B---3--:R-:W-:Y:S01]  /*0ac0*/  @UP0 ULEA UR8, UP1, UR9, UR10, 0x2 ;  /* 0x0000000a09080291 */ /* 0x008fe2000f8210ff */
[----:B------:R-:W-:Y:S01]  /*0ad0*/  @!P0 IADD3 R17, PT, PT, R2, R9, RZ ;  /* 0x0000000902118210 */ /* 0x000fe20007ffe0ff */
[----:B------:R-:W-:Y:S01]  /*0ae0*/  @UP0 UIMAD.WIDE.U32 UR6, UR6, 0x4, UR22 ;  /* 0x00000004060608a5 */ /* 0x000fe2000f8e0016 */
[----:B0-----:R-:W3:Y:S01]  /*0af0*/  @P1 LDG.E R22, desc[UR12][R10.64] ;  /* 0x0000000c0a161981 */ /* 0x001ee2000c1e1900 */
[----:B------:R-:W-:Y:S01]  /*0b00*/  @UP0 ULEA.HI.X UR9, UR9, UR11, UR19, 0x2, UP1 ;  /* 0x0000000b09090291 */ /* 0x000fe200088f1413 */
[----:B--2---:R-:W-:Y:S01]  /*0b10*/  @!P0 IMAD.WIDE.U32 R20, R21, 0x4, R12 ;  /* 0x0000000415148825 */ /* 0x004fe200078e000c */
[----:B------:R-:W-:Y:S01]  /*0b20*/  MOV R18, UR8 ;  /* 0x0000000800127c02 */ /* 0x000fe20008000f00 */
[----:B------:R-:W2:Y:S01]  /*0b30*/  @P1 LDG.E R25, desc[UR12][R10.64+0x4] ;  /* 0x0000040c0a191981 */ /* 0x000ea2000c1e1900 */
[----:B------:R-:W-:Y:S01]  /*0b40*/  MOV R13, UR7 ;  /* 0x00000007000d7c02 */ /* 0x000fe20008000f00 */
[----:B-1----:R-:W-:Y:S01]  /*0b50*/  @!P0 IMAD.WIDE R14, R17, 0x4, R14 ;  /* 0x00000004110e8825 */ /* 0x002fe200078e020e */
[----:B------:R-:W-:Y:S01]  /*0b60*/  MOV R12, UR6 ;  /* 0x00000006000c7c02 */ /* 0x000fe20008000f00 */
[----:B------:R-:W4:Y:S01]  /*0b70*/  @!P0 LDG.E R21, desc[UR12][R20.64] ;  /* 0x0000000c14158981 */ /* 0x000f22000c1e1900 */
[----:B------:R-:W-:-:S03]  /*0b80*/  MOV R19, UR9 ;  /* 0x0000000900137c02 */ /* 0x000fc60008000f00 */
[----:B------:R-:W3:Y:S04]  /*0b90*/  @P1 LDG.E R13, desc[UR12][R12.64] ;  /* 0x0000000c0c0d1981 */ /* 0x000ee8000c1e1900 */
[----:B------:R-:W2:Y:S04]  /*0ba0*/  @P1 LDG.E R18, desc[UR12][R18.64+0x4] ;  /* 0x0000040c12121981 */ /* 0x000ea8000c1e1900 */
[----:B------:R-:W4:Y:S01]  /*0bb0*/  @!P0 LDG.E R14, desc[UR12][R14.64] ;  /* 0x0000000c0e0e8981 */ /* 0x000f22000c1e1900 */
[----:B---3--:R-:W-:Y:S01]  /*0bc0*/  @P1 FADD R24, R22, -R13 ;  /* 0x8000000d16181221 */ /* 0x008fe20000000000 */
[----:B------:R-:W-:Y:S01]  /*0bd0*/  @!P0 LEA R22, R9, R1, 0x2 ;  /* 0x0000000109168211 */ /* 0x000fe200078e10ff */
[----:B--2---:R-:W-:Y:S01]  /*0be0*/  @P1 FADD R25, R25, -R18 ;  /* 0x8000001219191221 */ /* 0x004fe20000000000 */
[----:B----4-:R-:W-:-:S04]  /*0bf0*/  @!P0 FADD R17, R14, -R21 ;  /* 0x800000150e118221 */ /* 0x010fc80000000000 */
[----:B------:R2:W-:Y:S04]  /*0c00*/  @P1 STL.64 [R8], R24 ;  /* 0x0000001808001387 */ /* 0x0005e80000100a00 */
[----:B------:R2:W-:Y:S02]  /*0c10*/  @!P0 STL [R22], R17 ;  /* 0x0000001116008387 */ /* 0x0005e40000100800 */
.L_x_149:
[----:B------:R-:W-:-:S07]  /*0c20*/  MOV R19, RZ ;  /* 0x000000ff00137202 */ /* 0x000fce0000000f00 */
.L_x_156:
[----:B--2---:R-:W2:Y:S01]  /*0c30*/  LDC R17, c[0x0][0x3b0] ;  /* 0x0000ec00ff117b82 */ /* 0x004ea20000000800 */
[----:B------:R-:W-:Y:S01]  /*0c40*/  HFMA2 R23, -RZ, RZ, 0, 0 ;  /* 0x00000000ff177431 */ /* 0x000fe200000001ff */
[----:B------:R-:W-:Y:S02]  /*0c50*/  IADD3 R18, PT, PT, R16, R19, RZ ;  /* 0x0000001310127210 */ /* 0x000fe40007ffe0ff */
[----:B-1----:R-:W-:Y:S02]  /*0c60*/  MOV R20, RZ ;  /* 0x000000ff00147202 */ /* 0x002fe40000000f00 */
[----:B--2---:R-:W-:-:S13]  /*0c70*/  ISETP.GE.U32.AND P0, PT, R17, 0x10, PT ;  /* 0x000000101100780c */ /* 0x004fda0003f06070 */
[----:B------:R-:W-:Y:S05]  /*0c80*/  @!P0 BRA `(.L_x_151) ;  /* 0x0000000000b48947 */ /* 0x000fea0003800000 */
[----:B------:R-:W-:-:S07]  /*0c90*/  CS2R R22, SRZ ;  /* 0x0000000000167805 */ /* 0x000fce000001ff00 */
.L_x_152:
[----:B------:R-:W1:Y:S01]  /*0ca0*/  LDC.64 R20, c[0x0][0x390] ;  /* 0x0000e400ff147b82 */ /* 0x000e620000000a00 */
[----:B------:R-:W-:Y:S01]  /*0cb0*/  IMAD R9, R18, R17, R22 ;  /* 0x0000001112097224 */ /* 0x000fe200078e0216 */
[----:B------:R-:W-:-:S05]  /*0cc0*/  LEA R24, R22, R1, 0x2 ;  /* 0x0000000116187211 */ /* 0x000fca00078e10ff */
[----:B------:R-:W2:Y:S01]  /*0cd0*/  LDL.128 R12, [R24] ;  /* 0x00000000180c7983 */ /* 0x000ea20000100c00 */
[----:B-1----:R-:W-:-:S05]  /*0ce0*/  IMAD.WIDE R20, R9, 0x4, R20 ;  /* 0x0000000409147825 */ /* 0x002fca00078e0214 */
[----:B0-----:R-:W2:Y:S04]  /*0cf0*/  LDG.E R8, desc[UR12][R20.64] ;  /* 0x0000000c14087981 */ /* 0x001ea8000c1e1900 */
[----:B------:R-:W3:Y:S04]  /*0d00*/  LDG.E R9, desc[UR12][R20.64+0x4] ;  /* 0x0000040c14097981 */ /* 0x000ee8000c1e1900 */
[----:B------:R-:W4:Y:S04]  /*0d10*/  LDG.E R10, desc[UR12][R20.64+0x8] ;  /* 0x0000080c140a7981 */ /* 0x000f28000c1e1900 */
[----:B------:R-:W5:Y:S04]  /*0d20*/  LDG.E R26, desc[UR12][R20.64+0x10] ;  /* 0x0000100c141a7981 */ /* 0x000f68000c1e1900 */
[----:B------:R-:W5:Y:S01]  /*0d30*/  LDG.E R25, desc[UR12][R20.64+0x2c] ;  /* 0x00002c0c14197981 */ /* 0x000f62000c1e1900 */
[----:B--2---:R-:W-:-:S03]  /*0d40*/  FFMA R8, R8, R12, R23 ;  /* 0x0000000c08087223 */ /* 0x004fc60000000017 */
[----:B------:R-:W2:Y:S01]  /*0d50*/  LDG.E R12, desc[UR12][R20.64+0xc] ;  /* 0x00000c0c140c7981 */ /* 0x000ea2000c1e1900 */
[----:B---3--:R-:W-:-:S03]  /*0d60*/  FFMA R9, R13, R9, R8 ;  /* 0x000000090d097223 */ /* 0x008fc60000000008 */
[----:B------:R-:W3:Y:S01]  /*0d70*/  LDG.E R13, desc[UR12][R20.64+0x14] ;  /* 0x0000140c140d7981 */ /* 0x000ee2000c1e1900 */
[----:B----4-:R-:W-:-:S03]  /*0d80*/  FFMA R14, R14, R10, R9 ;  /* 0x0000000a0e0e7223 */ /* 0x010fc60000000009 */
[----:B------:R-:W5:Y:S04]  /*0d90*/  LDL.128 R8, [R24+0x10] ;  /* 0x0000100018087983 */ /* 0x000f680000100c00 */
[----:B------:R-:W4:Y:S01]  /*0da0*/  LDG.E R23, desc[UR12][R20.64+0x18] ;  /* 0x0000180c14177981 */ /* 0x000f22000c1e1900 */
[----:B--2---:R-:W-:-:S04]  /*0db0*/  FFMA R15, R15, R12, R14 ;  /* 0x0000000c0f0f7223 */ /* 0x004fc8000000000e */
[----:B-----5:R-:W-:Y:S02]  /*0dc0*/  FFMA R8, R26, R8, R15 ;  /* 0x000000081a087223 */ /* 0x020fe4000000000f */
[----:B------:R-:W2:Y:S02]  /*0dd0*/  LDG.E R26, desc[UR12][R20.64+0x20] ;  /* 0x0000200c141a7981 */ /* 0x000ea4000c1e1900 */
[----:B---3--:R-:W-:Y:S02]  /*0de0*/  FFMA R9, R9, R13, R8 ;  /* 0x0000000d09097223 */ /* 0x008fe40000000008 */
[----:B------:R-:W3:Y:S04]  /*0df0*/  LDG.E R8, desc[UR12][R20.64+0x1c] ;  /* 0x00001c0c14087981 */ /* 0x000ee8000c1e1900 */
[----:B------:R-:W2:Y:S01]  /*0e00*/  LDL.128 R12, [R24+0x20] ;  /* 0x00002000180c7983 */ /* 0x000ea20000100c00 */
[----:B----4-:R-:W-:-:S03]  /*0e10*/  FFMA R10, R10, R23, R9 ;  /* 0x000000170a0a7223 */ /* 0x010fc60000000009 */
[----:B------:R-:W4:Y:S04]  /*0e20*/  LDG.E R9, desc[UR12][R20.64+0x24] ;  /* 0x0000240c14097981 */ /* 0x000f28000c1e1900 */
[----:B------:R-:W5:Y:S01]  /*0e30*/  LDG.E R23, desc[UR12][R20.64+0x28] ;  /* 0x0000280c14177981 */ /* 0x000f62000c1e1900 */
[----:B---3--:R-:W-:-:S04]  /*0e40*/  FFMA R11, R11, R8, R10 ;  /* 0x000000080b0b7223 */ /* 0x008fc8000000000a */
[----:B--2---:R-:W-:Y:S02]  /*0e50*/  FFMA R12, R26, R12, R11 ;  /* 0x0000000c1a0c7223 */ /* 0x004fe4000000000b */
[----:B------:R-:W2:Y:S02]  /*0e60*/  LDG.E R26, desc[UR12][R20.64+0x3c] ;  /* 0x00003c0c141a7981 */ /* 0x000ea4000c1e1900 */
[----:B----4-:R-:W-:Y:S02]  /*0e70*/  FFMA R13, R13, R9, R12 ;  /* 0x000000090d0d7223 */ /* 0x010fe4000000000c */
[----:B------:R-:W3:Y:S04]  /*0e80*/  LDL.128 R8, [R24+0x30] ;  /* 0x0000300018087983 */ /* 0x000ee80000100c00 */
[----:B------:R-:W3:Y:S01]  /*0e90*/  LDG.E R12, desc[UR12][R20.64+0x30] ;  /* 0x0000300c140c7981 */ /* 0x000ee2000c1e1900 */
[----:B-----5:R-:W-:-:S03]  /*0ea0*/  FFMA R14, R14, R23, R13 ;  /* 0x000000170e0e7223 */ /* 0x020fc6000000000d */
[----:B------:R-:W4:Y:S04]  /*0eb0*/  LDG.E R13, desc[UR12][R20.64+0x34] ;  /* 0x0000340c140d7981 */ /* 0x000f28000c1e1900 */
[----:B------:R-:W5:Y:S01]  /*0ec0*/  LDG.E R23, desc[UR12][R20.64+0x38] ;  /* 0x0000380c14177981 */ /* 0x000f62000c1e1900 */
[----:B------:R-:W-:Y:S01]  /*0ed0*/  IADD3 R22, PT, PT, R22, 0x10, RZ ;  /* 0x0000001016167810 */ /* 0x000fe20007ffe0ff */
[----:B------:R-:W-:-:S03]  /*0ee0*/  FFMA R15, R15, R25, R14 ;  /* 0x000000190f0f7223 */ /* 0x000fc6000000000e */
[----:B------:R-:W-:Y:S01]  /*0ef0*/  ISETP.NE.AND P1, PT, R22, UR5, PT ;  /* 0x0000000516007c0c */ /* 0x000fe2000bf25270 */
[----:B---3--:R-:W-:-:S04]  /*0f00*/  FFMA R8, R12, R8, R15 ;  /* 0x000000080c087223 */ /* 0x008fc8000000000f */
[----:B----4-:R-:W-:-:S04]  /*0f10*/  FFMA R9, R9, R13, R8 ;  /* 0x0000000d09097223 */ /* 0x010fc80000000008 */
[----:B-----5:R-:W-:-:S04]  /*0f20*/  FFMA R10, R10, R23, R9 ;  /* 0x000000170a0a7223 */ /* 0x020fc80000000009 */
[----:B--2---:R-:W-:Y:S01]  /*0f30*/  FFMA R23, R11, R26, R10 ;  /* 0x0000001a0b177223 */ /* 0x004fe2000000000a */
[----:B------:R-:W-:Y:S06]  /*0f40*/  @P1 BRA `(.L_x_152) ;  /* 0xfffffffc00541947 */ /* 0x000fec000383ffff */
[----:B------:R-:W-:-:S07]  /*0f50*/  MOV R20, UR5 ;  /* 0x0000000500147c02 */ /* 0x000fce0008000f00 */
.L_x_151:
[----:B------:R-:W-:-:S13]  /*0f60*/  ISETP.NE.AND P1, PT, RZ, UR17, PT ;  /* 0x00000011ff007c0c */ /* 0x000fda000bf25270 */
[----:B------:R-:W-:Y:S05]  /*0f70*/  @!P1 BRA `(.L_x_153) ;  /* 0x0000000000f49947 */ /* 0x000fea0003800000 */
[----:B------:R-:W-:Y:S02]  /*0f80*/  UISETP.GE.U32.AND UP0, UPT, UR18, 0x7, UPT ;  /* 0x000000071200788c */ /* 0x000fe4000bf06070 */
[----:B------:R-:W-:-:S07]  /*0f90*/  UISETP.NE.AND UP1, UPT, UR14, URZ, UPT ;  /* 0x000000ff0e00728c */ /* 0x000fce000bf25270 */
[----:B------:R-:W-:Y:S05]  /*0fa0*/  BRA.U !UP0, `(.L_x_154) ;  /* 0x00000001085c7547 */ /* 0x000fea000b800000 */
[----:B------:R-:W1:Y:S01]  /*0fb0*/  LDC.64 R24, c[0x0][0x390] ;  /* 0x0000e400ff187b82 */ /* 0x000e620000000a00 */
[----:B------:R-:W-:Y:S01]  /*0fc0*/  IMAD R9, R18, R17, R20 ;  /* 0x0000001112097224 */ /* 0x000fe200078e0214 */
[----:B------:R-:W-:-:S03]  /*0fd0*/  LEA R13, R20, R1, 0x2 ;  /* 0x00000001140d7211 */ /* 0x000fc600078e10ff */
[----:B-1----:R-:W-:Y:S02]  /*0fe0*/  IMAD.WIDE R24, R9, 0x4, R24 ;  /* 0x0000000409187825 */ /* 0x002fe400078e0218 */
[----:B------:R-:W2:Y:S04]  /*0ff0*/  LDL.128 R8, [R13] ;  /* 0x000000000d087983 */ /* 0x000ea80000100c00 */
[----:B0-----:R-:W2:Y:S04]  /*1000*/  LDG.E R12, desc[UR12][R24.64] ;  /* 0x0000000c180c7981 */ /* 0x001ea8000c1e1900 */
[----:B------:R-:W3:Y:S04]  /*1010*/  LDG.E R15, desc[UR12][R24.64+0x4] ;  /* 0x0000040c180f7981 */ /* 0x000ee8000c1e1900 */
[----:B------:R-:W4:Y:S04]  /*1020*/  LDG.E R22, desc[UR12][R24.64+0x8] ;  /* 0x0000080c18167981 */ /* 0x000f28000c1e1900 */
[----:B------:R-:W5:Y:S04]  /*1030*/  LDG.E R21, desc[UR12][R24.64+0xc] ;  /* 0x00000c0c18157981 */ /* 0x000f68000c1e1900 */
[----:B------:R-:W5:Y:S04]  /*1040*/  LDG.E R26, desc[UR12][R24.64+0x18] ;  /* 0x0000180c181a7981 */ /* 0x000f68000c1e1900 */
[----:B------:R-:W5:Y:S01]  /*1050*/  LDG.E R27, desc[UR12][R24.64+0x1c] ;  /* 0x00001c0c181b7981 */ /* 0x000f62000c1e1900 */
[----:B--2---:R-:W-:-:S03]  /*1060*/  FFMA R8, R12, R8, R23 ;  /* 0x000000080c087223 */ /* 0x004fc60000000017 */
[----:B------:R-:W2:Y:S01]  /*1070*/  LDG.E R23, desc[UR12][R24.64+0x14] ;  /* 0x0000140c18177981 */ /* 0x000ea2000c1e1900 */
[----:B---3--:R-:W-:-:S03]  /*1080*/  FFMA R9, R15, R9, R8 ;  /* 0x000000090f097223 */ /* 0x008fc60000000008 */
[----:B------:R-:W3:Y:S04]  /*1090*/  LDG.E R8, desc[UR12][R24.64+0x10] ;  /* 0x0000100c18087981 */ /* 0x000ee8000c1e1900 */
[----:B------:R-:W3:Y:S01]  /*10a0*/  LDL.128 R12, [R13+0x10] ;  /* 0x000010000d0c7983 */ /* 0x000ee20000100c00 */
[----:B----4-:R-:W-:-:S04]  /*10b0*/  FFMA R10, R22, R10, R9 ;  /* 0x0000000a160a7223 */ /* 0x010fc80000000009 */
[----:B-----5:R-:W-:Y:S01]  /*10c0*/  FFMA R11, R21, R11, R10 ;  /* 0x0000000b150b7223 */ /* 0x020fe2000000000a */
[----:B------:R-:W-:-:S03]  /*10d0*/  IADD3 R20, PT, PT, R20, 0x8, RZ ;  /* 0x0000000814147810 */ /* 0x000fc60007ffe0ff */
[----:B---3--:R-:W-:-:S04]  /*10e0*/  FFMA R8, R8, R12, R11 ;  /* 0x0000000c08087223 */ /* 0x008fc8000000000b */
[----:B--2---:R-:W-:-:S04]  /*10f0*/  FFMA R23, R23, R13, R8 ;  /* 0x0000000d17177223 */ /* 0x004fc80000000008 */
[----:B------:R-:W-:-:S04]  /*1100*/  FFMA R14, R26, R14, R23 ;  /* 0x0000000e1a0e7223 */ /* 0x000fc80000000017 */
[----:B------:R-:W-:-:S07]  /*1110*/  FFMA R23, R27, R15, R14 ;  /* 0x0000000f1b177223 */ /* 0x000fce000000000e */
.L_x_154:
[----:B------:R-:W-:Y:S05]  /*1120*/  BRA.U !UP1, `(.L_x_153) ;  /* 0x0000000109887547 */ /* 0x000fea000b800000 */
[----:B------:R-:W-:Y:S02]  /*1130*/  UISETP.GE.U32.AND UP0, UPT, UR15, 0x3, UPT ;  /* 0x000000030f00788c */ /* 0x000fe4000bf06070 */
[----:B------:R-:W-:-:S07]  /*1140*/  UISETP.NE.AND UP1, UPT, UR16, URZ, UPT ;  /* 0x000000ff1000728c */ /* 0x000fce000bf25270 */
[----:B------:R-:W-:Y:S05]  /*1150*/  BRA.U !UP0, `(.L_x_155) ;  /* 0x0000000108387547 */ /* 0x000fea000b800000 */
[----:B------:R-:W1:Y:S01]  /*1160*/  LDC.64 R12, c[0x0][0x390] ;  /* 0x0000e400ff0c7b82 */ /* 0x000e620000000a00 */
[----:B------:R-:W-:Y:S01]  /*1170*/  IMAD R9, R18, R17, R20 ;  /* 0x0000001112097224 */ /* 0x000fe200078e0214 */
[----:B------:R-:W-:-:S03]  /*1180*/  LEA R8, R20, R1, 0x2 ;  /* 0x0000000114087211 */ /* 0x000fc600078e10ff */
[----:B-1----:R-:W-:-:S03]  /*1190*/  IMAD.WIDE R12, R9, 0x4, R12 ;  /* 0x00000004090c7825 */ /* 0x002fc600078e020c */
[----:B------:R-:W2:Y:S04]  /*11a0*/  LDL.128 R8, [R8] ;  /* 0x0000000008087983 */ /* 0x000ea80000100c00 */
[----:B0-----:R-:W2:Y:S04]  /*11b0*/  LDG.E R14, desc[UR12][R12.64] ;  /* 0x0000000c0c0e7981 */ /* 0x001ea8000c1e1900 */
[----:B------:R-:W3:Y:S04]  /*11c0*/  LDG.E R15, desc[UR12][R12.64+0x4] ;  /* 0x0000040c0c0f7981 */ /* 0x000ee8000c1e1900 */
[----:B------:R-:W4:Y:S04]  /*11d0*/  LDG.E R22, desc[UR12][R12.64+0x8] ;  /* 0x0000080c0c167981 */ /* 0x000f28000c1e1900 */
[----:B------:R-:W5:Y:S01]  /*11e0*/  LDG.E R21, desc[UR12][R12.64+0xc] ;  /* 0x00000c0c0c157981 */ /* 0x000f62000c1e1900 */
[----:B------:R-:W-:Y:S01]  /*11f0*/  IADD3 R20, PT, PT, R20, 0x4, RZ ;  /* 0x0000000414147810 */ /* 0x000fe20007ffe0ff */
[----:B--2---:R-:W-:-:S04]  /*1200*/  FFMA R14, R14, R8, R23 ;  /* 0x000000080e0e7223 */ /* 0x004fc80000000017 */
[----:B---3--:R-:W-:-:S04]  /*1210*/  FFMA R9, R15, R9, R14 ;  /* 0x000000090f097223 */ /* 0x008fc8000000000e */
[----:B----4-:R-:W-:-:S04]  /*1220*/  FFMA R10, R22, R10, R9 ;  /* 0x0000000a160a7223 */ /* 0x010fc80000000009 */
[----:B-----5:R-:W-:-:S07]  /*1230*/  FFMA R23, R21, R11, R10 ;  /* 0x0000000b15177223 */ /* 0x020fce000000000a */
.L_x_155:
[----:B------:R-:W-:Y:S05]  /*1240*/  BRA.U !UP1, `(.L_x_153) ;  /* 0x0000000109407547 */ /* 0x000fea000b800000 */
[----:B------:R-:W1:Y:S01]  /*1250*/  LDC.64 R10, c[0x0][0x390] ;  /* 0x0000e400ff0a7b82 */ /* 0x000e620000000a00 */
[----:B------:R-:W-:Y:S01]  /*1260*/  IMAD R9, R18, R17, R20 ;  /* 0x0000001112097224 */ /* 0x000fe200078e0214 */
[----:B------:R-:W-:-:S03]  /*1270*/  LEA R20, R20, R1, 0x2 ;  /* 0x0000000114147211 */ /* 0x000fc600078e10ff */
[----:B-1----:R-:W-:Y:S02]  /*1280*/  IMAD.WIDE R10, R9, 0x4, R10 ;  /* 0x00000004090a7825 */ /* 0x002fe400078e020a */
[----:B------:R-:W2:Y:S04]  /*1290*/  LDL.64 R8, [R20] ;  /* 0x0000000014087983 */ /* 0x000ea80000100a00 */
[----:B0-----:R-:W2:Y:S01]  /*12a0*/  LDG.E R12, desc[UR12][R10.64] ;  /* 0x0000000c0a0c7981 */ /* 0x001ea2000c1e1900 */
[----:B------:R-:W-:Y:S01]  /*12b0*/  UISETP.NE.AND UP0, UPT, UR16, 0x1, UPT ;  /* 0x000000011000788c */ /* 0x000fe2000bf05270 */
[----:B--2---:R-:W-:-:S08]  /*12c0*/  FFMA R23, R12, R8, R23 ;  /* 0x000000080c177223 */ /* 0x004fd00000000017 */
[----:B------:R-:W-:Y:S05]  /*12d0*/  BRA.U !UP0, `(.L_x_153) ;  /* 0x00000001081c7547 */ /* 0x000fea000b800000 */
[----:B------:R-:W-:Y:S01]  /*12e0*/  UISETP.NE.AND UP0, UPT, UR16, 0x2, UPT ;  /* 0x000000021000788c */ /* 0x000fe2000bf05270 */
[----:B------:R-:W2:Y:S04]  /*12f0*/  LDG.E R8, desc[UR12][R10.64+0x4] ;  /* 0x0000040c0a087981 */ /* 0x000ea8000c1e1900 */
[----:B------:R-:W3:Y:S01]  /*1300*/  LDL R20, [R20+0x8] ;  /* 0x0000080014147983 */ /* 0x000ee20000100800 */
[----:B------:R-:W-:-:S13]  /*1310*/  PLOP3.LUT P2, PT, PT, PT, UP0, 0x80, 0x8 ;  /* 0x000000000008781c */ /* 0x000fda0003f4f008 */
[----:B------:R-:W3:Y:S01]  /*1320*/  @P2 LDG.E R12, desc[UR12][R10.64+0x8] ;  /* 0x0000080c0a0c2981 */ /* 0x000ee2000c1e1900 */
[----:B--2---:R-:W-:-:S04]  /*1330*/  FFMA R23, R8, R9, R23 ;  /* 0x0000000908177223 */ /* 0x004fc80000000017 */
[----:B---3--:R-:W-:-:S07]  /*1340*/  @P2 FFMA R23, R12, R20, R23 ;  /* 0x000000140c172223 */ /* 0x008fce0000000017 */
.L_x_153:
[C---:B------:R-:W-:Y:S02]  /*1350*/  LEA R8, R19.reuse, R0, 0x2 ;  /* 0x0000000013087211 */ /* 0x040fe400078e10ff */
[----:B------:R-:W-:-:S03]  /*1360*/  IADD3 R19, PT, PT, R19, 0x1, RZ ;  /* 0x0000000113137810 */ /* 0x000fc60007ffe0ff */
[----:B------:R3:W-:Y:S01]  /*1370*/  STL [R8], R23 ;  /* 0x0000001708007387 */ /* 0x0007e20000100800 */
[----:B------:R-:W-:-:S13]  /*1380*/  ISETP.NE.AND P2, PT, R19, R17, PT ;  /* 0x000000111300720c */ /* 0x000fda0003f45270 */
[----:B---3--:R-:W-:Y:S05]  /*1390*/  @P2 BRA `(.L_x_156) ;  /* 0xfffffff800242947 */ /* 0x008fea000383ffff */
[----:B------:R-:W-:Y:S01]  /*13a0*/  CS2R R24, SRZ ;  /* 0x0000000000187805 */ /* 0x000fe2000001ff00 */
[----:B------:R-:W-:Y:S06]  /*13b0*/  @!P0 BRA `(.L_x_157) ;  /* 0x0000000000788947 */ /* 0x000fec0003800000 */
[----:B------:R-:W-:-:S07]  /*13c0*/  CS2R R24, SRZ ;  /* 0x0000000000187805 */ /* 0x000fce000001ff00 */
.L_x_158:
[----:B------:R-:W-:-:S05]  /*13d0*/  LEA R26, R24, R1, 0x2 ;  /* 0x00000001181a7211 */ /* 0x000fca00078e10ff */
[----:B------:R-:W2:Y:S04]  /*13e0*/  LDL.128 R16, [R26] ;  /* 0x000000001a107983 */ /* 0x000ea80000100c00 */
[----:B------:R-:W2:Y:S04]  /*13f0*/  LDL.128 R20, [R26+0x80] ;  /* 0x000080001a147983 */ /* 0x000ea80000100c00 */
[----:B------:R-:W3:Y:S04]  /*1400*/  LDL.128 R8, [R26+0x10] ;  /* 0x000010001a087983 */ /* 0x000ee80000100c00 */
[----:B------:R-:W3:Y:S01]  /*1410*/  LDL.128 R12, [R26+0x90] ;  /* 0x000090001a0c7983 */ /* 0x000ee20000100c00 */
[----:B--2---:R-:W-:-:S04]  /*1420*/  FFMA R16, R16, R20, R25 ;  /* 0x0000001410107223 */ /* 0x004fc80000000019 */
[----:B------:R-:W-:-:S04]  /*1430*/  FFMA R17, R17, R21, R16 ;  /* 0x0000001511117223 */ /* 0x000fc80000000010 */
[----:B------:R-:W-:-:S04]  /*1440*/  FFMA R18, R18, R22, R17 ;  /* 0x0000001612127223 */ /* 0x000fc80000000011 */
[----:B------:R-:W-:Y:S02]  /*1450*/  FFMA R23, R19, R23, R18 ;  /* 0x0000001713177223 */ /* 0x000fe40000000012 */
[----:B------:R-:W2:Y:S02]  /*1460*/  LDL.128 R16, [R26+0x20] ;  /* 0x000020001a107983 */ /* 0x000ea40000100c00 */
[----:B---3--:R-:W-:Y:S02]  /*1470*/  FFMA R8, R8, R12, R23 ;  /* 0x0000000c08087223 */ /* 0x008fe40000000017 */
[----:B------:R-:W2:Y:S02]  /*1480*/  LDL.128 R20, [R26+0xa0] ;  /* 0x0000a0001a147983 */ /* 0x000ea40000100c00 */
[----:B------:R-:W-:-:S04]  /*1490*/  FFMA R9, R9, R13, R8 ;  /* 0x0000000d09097223 */ /* 0x000fc80000000008 */
[----:B------:R-:W-:-:S04]  /*14a0*/  FFMA R10, R10, R14, R9 ;  /* 0x0000000e0a0a7223 */ /* 0x000fc80000000009 */
[----:B------:R-:W-:Y:S02]  /*14b0*/  FFMA R25, R11, R15, R10 ;  /* 0x0000000f0b197223 */ /* 0x000fe4000000000a */
[----:B------:R-:W3:Y:S04]  /*14c0*/  LDL.128 R8, [R26+0x30] ;  /* 0x000030001a087983 */ /* 0x000ee80000100c00 */
[----:B------:R-:W3:Y:S01]  /*14d0*/  LDL.128 R12, [R26+0xb0] ;  /* 0x0000b0001a0c7983 */ /* 0x000ee20000100c00 */
[----:B------:R-:W-:-:S04]  /*14e0*/  IADD3 R24, PT, PT, R24, 0x10, RZ ;  /* 0x0000001018187810 */ /* 0x000fc80007ffe0ff */
[----:B------:R-:W-:Y:S01]  /*14f0*/  ISETP.NE.AND P0, PT, R24, UR5, PT ;  /* 0x0000000518007c0c */ /* 0x000fe2000bf05270 */
[----:B--2---:R-:W-:-:S04]  /*1500*/  FFMA R16, R16, R20, R25 ;  /* 0x0000001410107223 */ /* 0x004fc80000000019 */
[----:B------:R-:W-:-:S04]  /*1510*/  FFMA R17, R17, R21, R16 ;  /* 0x0000001511117223 */ /* 0x000fc80000000010 */
[----:B------:R-:W-:-:S04]  /*1520*/  FFMA R18, R18, R22, R17 ;  /* 0x0000001612127223 */ /* 0x000fc80000000011 */
[----:B------:R-:W-:-:S04]  /*1530*/  FFMA R19, R19, R23, R18 ;  /* 0x0000001713137223 */ /* 0x000fc80000000012 */
[----:B---3--:R-:W-:-:S04]  /*1540*/  FFMA R8, R8, R12, R19 ;  /* 0x0000000c08087223 */ /* 0x008fc80000000013 */
[----:B------:R-:W-:-:S04]  /*1550*/  FFMA R9, R9, R13, R8 ;  /* 0x0000000d09097223 */ /* 0x000fc80000000008 */
[----:B------:R-:W-:-:S04]  /*1560*/  FFMA R10, R10, R14, R9 ;  /* 0x0000000e0a0a7223 */ /* 0x000fc80000000009 */
[----:B------:R-:W-:Y:S01]  /*1570*/  FFMA R25, R11, R15, R10 ;  /* 0x0000000f0b197223 */ /* 0x000fe2000000000a */
[----:B------:R-:W-:Y:S06]  /*1580*/  @P0 BRA `(.L_x_158) ;  /* 0xfffffffc00900947 */ /* 0x000fec000383ffff */
[----:B------:R-:W-:-:S07]  /*1590*/  MOV R24, UR5 ;  /* 0x0000000500187c02 */ /* 0x000fce0008000f00 */
.L_x_157:
[----:B------:R-:W-:Y:S05]  /*15a0*/  @!P1 BRA `(.L_x_159) ;  /* 0x0000000000a89947 */ /* 0x000fea0003800000 */
[----:B------:R-:W-:Y:S02]  /*15b0*/  UISETP.GE.U32.AND UP0, UPT, UR18, 0x7, UPT ;  /* 0x000000071200788c */ /* 0x000fe4000bf06070 */
[----:B------:R-:W-:-:S07]  /*15c0*/  UISETP.NE.AND UP1, UPT, UR14, URZ, UPT ;  /* 0x000000ff0e00728c */ /* 0x000fce000bf25270 */
[----:B------:R-:W-:Y:S05]  /*15d0*/  BRA.U !UP0, `(.L_x_160) ;  /* 0x0000000108387547 */ /* 0x000fea000b800000 */
[----:B------:R-:W-:-:S05]  /*15e0*/  LEA R26, R24, R1, 0x2 ;  /* 0x00000001181a7211 */ /* 0x000fca00078e10ff */
[----:B------:R-:W2:Y:S04]  /*15f0*/  LDL.128 R8, [R26] ;  /* 0x000000001a087983 */ /* 0x000ea80000100c00 */
[----:B------:R-:W2:Y:S04]  /*1600*/  LDL.128 R12, [R26+0x80] ;  /* 0x000080001a0c7983 */ /* 0x000ea80000100c00 */
[----:B------:R-:W3:Y:S04]  /*1610*/  LDL.128 R16, [R26+0x10] ;  /* 0x000010001a107983 */ /* 0x000ee80000100c00 */
[----:B------:R-:W3:Y:S01]  /*1620*/  LDL.128 R20, [R26+0x90] ;  /* 0x000090001a147983 */ /* 0x000ee20000100c00 */
[----:B------:R-:W-:Y:S01]  /*1630*/  IADD3 R24, PT, PT, R24, 0x8, RZ ;  /* 0x0000000818187810 */ /* 0x000fe20007ffe0ff */
[----:B--2---:R-:W-:-:S04]  /*1640*/  FFMA R8, R8, R12, R25 ;  /* 0x0000000c08087223 */ /* 0x004fc80000000019 */
[----:B------:R-:W-:-:S04]  /*1650*/  FFMA R9, R9, R13, R8 ;  /* 0x0000000d09097223 */ /* 0x000fc80000000008 */
[----:B------:R-:W-:-:S04]  /*1660*/  FFMA R10, R10, R14, R9 ;  /* 0x0000000e0a0a7223 */ /* 0x000fc80000000009 */
[----:B------:R-:W-:-:S04]  /*1670*/  FFMA R11, R11, R15, R10 ;  /* 0x0000000f0b0b7223 */ /* 0x000fc8000000000a */
[----:B---3--:R-:W-:-:S04]  /*1680*/  FFMA R16, R16, R20, R11 ;  /* 0x0000001410107223 */ /* 0x008fc8000000000b */
[----:B------:R-:W-:-:S04]  /*1690*/  FFMA R17, R17, R21, R16 ;  /* 0x0000001511117223 */ /* 0x000fc80000000010 */
[----:B------:R-:W-:-:S04]  /*16a0*/  FFMA R18, R18, R22, R17 ;  /* 0x0000001612127223 */ /* 0x000fc80000000011 */
[----:B------:R-:W-:-:S07]  /*16b0*/  FFMA R25, R19, R23, R18 ;  /* 0x0000001713197223 */ /* 0x000fce0000000012 */
.L_x_160:
[----:B------:R-:W-:Y:S05]  /*16c0*/  BRA.U !UP1, `(.L_x_159) ;  /* 0x0000000109607547 */ /* 0x000fea000b800000 */
[----:B------:R-:W-:Y:S02]  /*16d0*/  UISETP.GE.U32.AND UP0, UPT, UR15, 0x3, UPT ;  /* 0x000000030f00788c */ /* 0x000fe4000bf06070 */
[----:B------:R-:W-:-:S07]  /*16e0*/  UISETP.NE.AND UP1, UPT, UR16, URZ, UPT ;  /* 0x000000ff1000728c */ /* 0x000fce000bf25270 */
[----:B------:R-:W-:Y:S05]  /*16f0*/  BRA.U !UP0, `(.L_x_161) ;  /* 0x0000000108207547 */ /* 0x000fea000b800000 */
[----:B------:R-:W-:-:S05]  /*1700*/  LEA R16, R24, R1, 0x2 ;  /* 0x0000000118107211 */ /* 0x000fca00078e10ff */
[----:B------:R-:W2:Y:S04]  /*1710*/  LDL.128 R8, [R16] ;  /* 0x0000000010087983 */ /* 0x000ea80000100c00 */
[----:B------:R-:W2:Y:S01]  /*1720*/  LDL.128 R12, [R16+0x80] ;  /* 0x00008000100c7983 */ /* 0x000ea20000100c00 */
[----:B------:R-:W-:Y:S01]  /*1730*/  IADD3 R24, PT, PT, R24, 0x4, RZ ;  /* 0x0000000418187810 */ /* 0x000fe20007ffe0ff */
[----:B--2---:R-:W-:-:S04]  /*1740*/  FFMA R8, R8, R12, R25 ;  /* 0x0000000c08087223 */ /* 0x004fc80000000019 */
[----:B------:R-:W-:-:S04]  /*1750*/  FFMA R9, R9, R13, R8 ;  /* 0x0000000d09097223 */ /* 0x000fc80000000008 */
[----:B------:R-:W-:-:S04]  /*1760*/  FFMA R10, R10, R14, R9 ;  /* 0x0000000e0a0a7223 */ /* 0x000fc80000000009 */
[----:B------:R-:W-:-:S07]  /*1770*/  FFMA R25, R11, R15, R10 ;  /* 0x0000000f0b197223 */ /* 0x000fce000000000a */
.L_x_161:
[----:B------:R-:W-:Y:S05]  /*1780*/  BRA.U !UP1, `(.L_x_159) ;  /* 0x0000000109307547 */ /* 0x000fea000b800000 */
[----:B------:R-:W-:-:S05]  /*1790*/  LEA R24, R24, R1, 0x2 ;  /* 0x0000000118187211 */ /* 0x000fca00078e10ff */
[----:B------:R-:W2:Y:S04]  /*17a0*/  LDL.64 R8, [R24] ;  /* 0x0000000018087983 */ /* 0x000ea80000100a00 */
[----:B------:R-:W2:Y:S01]  /*17b0*/  LDL.64 R10, [R24+0x80] ;  /* 0x00008000180a7983 */ /* 0x000ea20000100a00 */
[----:B------:R-:W-:Y:S01]  /*17c0*/  UISETP.NE.AND UP0, UPT, UR16, 0x1, UPT ;  /* 0x000000011000788c */ /* 0x000fe2000bf05270 */
[----:B--2---:R-:W-:-:S08]  /*17d0*/  FFMA R25, R8, R10, R25 ;  /* 0x0000000a08197223 */ /* 0x004fd00000000019 */
[----:B------:R-:W-:Y:S05]  /*17e0*/  BRA.U !UP0, `(.L_x_159) ;  /* 0x0000000108187547 */ /* 0x000fea000b800000 */
[----:B------:R-:W2:Y:S04]  /*17f0*/  LDL R8, [R24+0x8] ;  /* 0x0000080018087983 */ /* 0x000ea80000100800 */
[----:B------:R-:W2:Y:S01]  /*1800*/  LDL R10, [R24+0x88] ;  /* 0x00008800180a7983 */ /* 0x000ea20000100800 */
[----:B------:R-:W-:Y:S01]  /*1810*/  UISETP.NE.AND UP0, UPT, UR16, 0x2, UPT ;  /* 0x000000021000788c */ /* 0x000fe2000bf05270 */
[----:B------:R-:W-:-:S05]  /*1820*/  FFMA R25, R9, R11, R25 ;  /* 0x0000000b09197223 */ /* 0x000fca0000000019 */
[----:B------:R-:W-:-:S13]  /*1830*/  PLOP3.LUT P0, PT, PT, PT, UP0, 0x80, 0x8 ;  /* 0x000000000008781c */ /* 0x000fda0003f0f008 */
[----:B--2---:R-:W-:-:S07]  /*1840*/  @P0 FFMA R25, R8, R10, R25 ;  /* 0x0000000a08190223 */ /* 0x004fce0000000019 */
.L_x_159:
[----:B------:R-:W1:Y:S02]  /*1850*/  LDC.64 R8, c[0x0][0x398] ;  /* 0x0000e600ff087b82 */ /* 0x000e640000000a00 */
[----:B-1----:R-:W-:-:S06]  /*1860*/  IMAD.WIDE.U32 R8, R4, 0x4, R8 ;  /* 0x0000000404087825 */ /* 0x002fcc00078e0008 */
[----:B0-----:R-:W2:Y:S01]  /*1870*/  LDG.E R9, desc[UR12][R8.64] ;  /* 0x0000000c08097981 */ /* 0x001ea2000c1e1900 */
[----:B------:R-:W-:Y:S01]  /*1880*/  HFMA2 R11, -RZ, RZ, 3.7421875, 0 ;  /* 0x437c0000ff0b7431 */ /* 0x000fe200000001ff */
[----:B------:R-:W-:Y:S01]  /*1890*/  MOV R10, 0x3bbb989d ;  /* 0x3bbb989d000a7802 */ /* 0x000fe20000000f00 */
[----:B------:R-:W-:-:S04]  /*18a0*/  FMUL R25, R25, -0.5 ;  /* 0xbf00000019197820 */ /* 0x000fc80000400000 */
[----:B------:R-:W-:-:S04]  /*18b0*/  FFMA.SAT R10, R25, R10, 0.5 ;  /* 0x3f000000190a7423 */ /* 0x000fc8000000200a */
[----:B------:R-:W-:-:S04]  /*18c0*/  FFMA.RM R10, R10, R11, 12582913 ;  /* 0x4b4000010a0a7423 */ /* 0x000fc8000000400b */
[C---:B------:R-:W-:Y:S01]  /*18d0*/  FADD R12, R10.reuse, -12583039 ;  /* 0xcb40007f0a0c7421 */ /* 0x040fe20000000000 */
[----:B------:R-:W-:-:S03]  /*18e0*/  SHF.L.U32 R15, R10, 0x17, RZ ;  /* 0x000000170a0f7819 */ /* 0x000fc600000006ff */
[----:B------:R-:W-:-:S04]  /*18f0*/  FFMA R12, R25, 1.4426950216293334961, -R12 ;  /* 0x3fb8aa3b190c7823 */ /* 0x000fc8000000080c */
[----:B------:R-:W-:-:S06]  /*1900*/  FFMA R12, R25, 1.925963033500011079e-08, R12 ;  /* 0x32a57060190c7823 */ /* 0x000fcc000000000c */
[----:B------:R-:W0:Y:S02]  /*1910*/  MUFU.EX2 R12, R12 ;  /* 0x0000000c000c7308 */ /* 0x000e240000000800 */
[----:B0-----:R-:W-:Y:S01]  /*1920*/  FMUL R15, R15, R12 ;  /* 0x0000000c0f0f7220 */ /* 0x001fe20000400000 */
[----:B--2---:R-:W-:-:S05]  /*1930*/  FMUL R9, R6, R9 ;  /* 0x0000000906097220 */ /* 0x004fca0000400000 */
[----:B------:R0:W1:Y:S01]  /*1940*/  MUFU.RSQ R14, R9 ;  /* 0x00000009000e7308 */ /* 0x0000620000001400 */
[----:B------:R-:W-:-:S04]  /*1950*/  IADD3 R8, PT, PT, R9, -0xd000000, RZ ;  /* 0xf300000009087810 */ /* 0x000fc80007ffe0ff */
[----:B------:R-:W-:-:S13]  /*1960*/  ISETP.GT.U32.AND P0, PT, R8, 0x727fffff, PT ;  /* 0x727fffff0800780c */ /* 0x000fda0003f04070 */
[----:B01----:R-:W-:Y:S05]  /*1970*/  @!P0 BRA `(.L_x_162) ;  /* 0x0000000000188947 */ /* 0x003fea0003800000 */
[----:B------:R-:W-:Y:S01]  /*1980*/  BSSY.RECONVERGENT B0, `(.L_x_163) ;  /* 0x0000003000007945 */ /* 0x000fe20003800200 */
[----:B------:R-:W-:-:S07]  /*1990*/  MOV R8, 0x19b0 ;  /* 0x000019b000087802 */ /* 0x000fce0000000f00 */
[----:B------:R-:W-:Y:S05]  /*19a0*/  CALL.REL.NOINC `($__internal_1_$__cuda_sm20_sqrt_rn_f32_slowpath) ;  /* 0x0000007000787944 */ /* 0x000fea0003c00000 */
[----:B------:R-:W-:Y:S05]  /*19b0*/  BSYNC.RECONVERGENT B0 ;  /* 0x0000000000007941 */ /* 0x000fea0003800200 */
.L_x_163:
[----:B------:R-:W-:Y:S01]  /*19c0*/  MOV R8, R13 ;  /* 0x0000000d00087202 */ /* 0x000fe20000000f00 */
[----:B------:R-:W-:Y:S06]  /*19d0*/  BRA `(.L_x_164) ;  /* 0x0000000000107947 */ /* 0x000fec0003800000 */
.L_x_162:
[----:B------:R-:W-:Y:S01]  /*19e0*/  FMUL.FTZ R8, R9, R14 ;  /* 0x0000000e09087220 */ /* 0x000fe20000410000 */
[----:B------:R-:W-:-:S03]  /*19f0*/  FMUL.FTZ R10, R14, 0.5 ;  /* 0x3f0000000e0a7820 */ /* 0x000fc60000410000 */
[----:B------:R-:W-:-:S04]  /*1a00*/  FFMA R9, -R8, R8, R9 ;  /* 0x0000000808097223 */ /* 0x000fc80000000109 */
[----:B------:R-:W-:-:S07]  /*1a10*/  FFMA R8, R9, R10, R8 ;  /* 0x0000000a09087223 */ /* 0x000fce0000000008 */
.L_x_164:
[----:B------:R-:W0:Y:S01]  /*1a20*/  MUFU.RCP R9, R8 ;  /* 0x0000000800097308 */ /* 0x000e220000001000 */
[----:B------:R-:W-:Y:S07]  /*1a30*/  BSSY.RECONVERGENT B2, `(.L_x_165) ;  /* 0x000000c000027945 */ /* 0x000fee0003800200 */
[----:B------:R-:W1:Y:S01]  /*1a40*/  FCHK P0, R15, R8 ;  /* 0x000000080f007302 */ /* 0x000e620000000000 */
[----:B0-----:R-:W-:-:S04]  /*1a50*/  FFMA R10, R9, -R8, 1 ;  /* 0x3f800000090a7423 */ /* 0x001fc80000000808 */
[----:B------:R-:W-:-:S04]  /*1a60*/  FFMA R10, R9, R10, R9 ;  /* 0x0000000a090a7223 */ /* 0x000fc80000000009 */
[----:B------:R-:W-:-:S04]  /*1a70*/  FFMA R9, R15, R10, RZ ;  /* 0x0000000a0f097223 */ /* 0x000fc800000000ff */
[----:B------:R-:W-:-:S04]  /*1a80*/  FFMA R11, R9, -R8, R15 ;  /* 0x80000008090b7223 */ /* 0x000fc8000000000f */
[----:B------:R-:W-:Y:S01]  /*1a90*/  FFMA R12, R10, R11, R9 ;  /* 0x0000000b0a0c7223 */ /* 0x000fe20000000009 */
[----:B-1----:R-:W-:Y:S06]  /*1aa0*/  @!P0 BRA `(.L_x_166) ;  /* 0x0000000000108947 */ /* 0x002fec0003800000 */
[----:B------:R-:W-:Y:S02]  /*1ab0*/  MOV R9, R15 ;  /* 0x0000000f00097202 */ /* 0x000fe40000000f00 */
[----:B------:R-:W-:-:S07]  /*1ac0*/  MOV R12, 0x1ae0 ;  /* 0x00001ae0000c7802 */ /* 0x000fce0000000f00 */
[----:B------:R-:W-:Y:S05]  /*1ad0*/  CALL.REL.NOINC `($__internal_2_$__cuda_sm3x_div_rn_noftz_f32_slowpath) ;  /* 0x0000007000807944 */ /* 0x000fea0003c00000 */
[----:B------:R-:W-:-:S07]  /*1ae0*/  MOV R12, R8 ;  /* 0x00000008000c7202 */ /* 0x000fce0000000f00 */
.L_x_166:
[----:B------:R-:W-:Y:S05]  /*1af0*/  BSYNC.RECONVERGENT B2 ;  /* 0x0000000000027941 */ /* 0x000fea0003800200 */
.L_x_165:
[----:B------:R-:W0:Y:S01]  /*1b00*/  LDC.64 R8, c[0x0][0x3a0] ;  /* 0x0000e800ff087b82 */ /* 0x000e220000000a00 */
[----:B------:R-:W1:Y:S07]  /*1b10*/  LDCU UR6, c[0x0][0x3b4] ;  /* 0x00007680ff0677ac */ /* 0x000e6e0008000800 */
[----:B------:R-:W2:Y:S01]  /*1b20*/  LDC.64 R10, c[0x0][0x3a8] ;  /* 0x0000ea00ff0a7b82 */ /* 0x000ea20000000a00 */
[----:B0-----:R-:W-:-:S06]  /*1b30*/  IMAD.WIDE.U32 R8, R4, 0x4, R8 ;  /* 0x0000000404087825 */ /* 0x001fcc00078e0008 */
[----:B------:R-:W3:Y:S01]  /*1b40*/  LDG.E R9, desc[UR12][R8.64] ;  /* 0x0000000c08097981 */ /* 0x000ee2000c1e1900 */
[----:B------:R-:W-:Y:S02]  /*1b50*/  IADD3 R13, PT, PT, R3, R4, RZ ;  /* 0x00000004030d7210 */ /* 0x000fe40007ffe0ff */
[----:B------:R-:W-:-:S03]  /*1b60*/  IADD3 R4, PT, PT, R4, 0x1, RZ ;  /* 0x0000000104047810 */ /* 0x000fc60007ffe0ff */
[----:B--2---:R-:W-:Y:S01]  /*1b70*/  IMAD.WIDE R10, R13, 0x4, R10 ;  /* 0x000000040d0a7825 */ /* 0x004fe200078e020a */
[----:B-1----:R-:W-:-:S04]  /*1b80*/  MOV R13, UR6 ;  /* 0x00000006000d7c02 */ /* 0x002fc80008000f00 */
[----:B------:R-:W-:Y:S01]  /*1b90*/  ISETP.NE.AND P0, PT, R4, R13, PT ;  /* 0x0000000d0400720c */ /* 0x000fe20003f05270 */
[----:B---3--:R-:W-:-:S04]  /*1ba0*/  FMUL R12, R9, R12 ;  /* 0x0000000c090c7220 */ /* 0x008fc80000400000 */
[----:B------:R-:W-:Y:S01]  /*1bb0*/  FADD R5, R12, R5 ;  /* 0x000000050c057221 */ /* 0x000fe20000000000 */
[----:B------:R1:W-:Y:S07]  /*1bc0*/  STG.E desc[UR12][R10.64], R12 ;  /* 0x0000000c0a007986 */ /* 0x0003ee000c10190c */
[----:B------:R-:W-:Y:S05]  /*1bd0*/  @P0 BRA `(.L_x_167) ;  /* 0xffffffe800140947 */ /* 0x000fea000383ffff */
[----:B------:R-:W-:-:S04]  /*1be0*/  IADD3 R2, PT, PT, R13, -0x1, RZ ;  /* 0xffffffff0d027810 */ /* 0x000fc80007ffe0ff */
[----:B------:R-:W-:Y:S01]  /*1bf0*/  ISETP.GE.U32.AND P0, PT, R2, 0x7, PT ;  /* 0x000000070200780c */ /* 0x000fe20003f06070 */
[----:B------:R-:W-:-:S12]  /*1c00*/  HFMA2 R2, -RZ, RZ, 0, 0 ;  /* 0x00000000ff027431 */ /* 0x000fd800000001ff */
[----:B------:R-:W-:Y:S05]  /*1c10*/  @!P0 BRA `(.L_x_168) ;  /* 0x0000000c00008947 */ /* 0x000fea0003800000 */
[----:B------:R-:W0:Y:S01]  /*1c20*/  LDC.64 R16, c[0x0][0x3a8] ;  /* 0x0000ea00ff107b82 */ /* 0x000e220000000a00 */
[----:B------:R-:W-:-:S07]  /*1c30*/  MOV R2, RZ ;  /* 0x000000ff00027202 */ /* 0x000fce0000000f00 */
.L_x_209:
[----:B------:R-:W-:Y:S01]  /*1c40*/  FSETP.NEU.AND P2, PT, R5, RZ, PT ;  /* 0x000000ff0500720b */ /* 0x000fe20003f4d000 */
[----:B------:R-:W-:-:S12]  /*1c50*/  BSSY.RECONVERGENT B2, `(.L_x_169) ;  /* 0x0000017000027945 */ /* 0x000fd80003800200 */
[----:B0-234-:R-:W-:Y:S05]  /*1c60*/  @!P2 BRA `(.L_x_170) ;  /* 0x000000000048a947 */ /* 0x01dfea0003800000 */
[----:B------:R-:W-:-:S05]  /*1c70*/  IADD3 R19, PT, PT, R3, R2, RZ ;  /* 0x0000000203137210 */ /* 0x000fca0007ffe0ff */
[----:B0-----:R-:W-:-:S05]  /*1c80*/  IMAD.WIDE R18, R19, 0x4, R16 ;  /* 0x0000000413127825 */ /* 0x001fca00078e0210 */
[----:B------:R-:W2:Y:S01]  /*1c90*/  LDG.E R9, desc[UR12][R18.64] ;  /* 0x0000000c12097981 */ /* 0x000ea2000c1e1900 */
[----:B------:R-:W1:Y:S01]  /*1ca0*/  MUFU.RCP R4, R5 ;  /* 0x0000000500047308 */ /* 0x000e620000001000 */
[----:B------:R-:W-:Y:S01]  /*1cb0*/  BSSY.RECONVERGENT B3, `(.L_x_171) ;  /* 0x000000b000037945 */ /* 0x000fe20003800200 */
[----:B-1----:R-:W-:-:S04]  /*1cc0*/  FFMA R11, -R5, R4, 1 ;  /* 0x3f800000050b7423 */ /* 0x002fc80000000104 */
[----:B------:R-:W-:Y:S02]  /*1cd0*/  FFMA R4, R4, R11, R4 ;  /* 0x0000000b04047223 */ /* 0x000fe40000000004 */
[----:B--2---:R-:W0:Y:S02]  /*1ce0*/  FCHK P0, R9, R5 ;  /* 0x0000000509007302 */ /* 0x004e240000000000 */
[----:B------:R-:W-:-:S04]  /*1cf0*/  FFMA R11, R9, R4, RZ ;  /* 0x00000004090b7223 */ /* 0x000fc800000000ff */
[----:B------:R-:W-:-:S04]  /*1d00*/  FFMA R8, -R5, R11, R9 ;  /* 0x0000000b05087223 */ /* 0x000fc80000000109 */
[----:B------:R-:W-:Y:S01]  /*1d10*/  FFMA R8, R4, R8, R11 ;  /* 0x0000000804087223 */ /* 0x000fe2000000000b */
[----:B0-----:R-:W-:Y:S06]  /*1d20*/  @!P0 BRA `(.L_x_172) ;  /* 0x00000000000c8947 */ /* 0x001fec0003800000 */
[----:B------:R-:W-:Y:S02]  /*1d30*/  MOV R8, R5 ;  /* 0x0000000500087202 */ /* 0x000fe40000000f00 */
[----:B------:R-:W-:-:S07]  /*1d40*/  MOV R12, 0x1d60 ;  /* 0x00001d60000c7802 */ /* 0x000fce0000000f00 */
[----:B------:R-:W-:Y:S05]  /*1d50*/  CALL.REL.NOINC `($__internal_2_$__cuda_sm3x_div_rn_noftz_f32_slowpath) ;  /* 0x0000006c00e07944 */ /* 0x000fea0003c00000 */
.L_x_172:
[----:B------:R-:W-:Y:S05]  /*1d60*/  BSYNC.RECONVERGENT B3 ;  /* 0x0000000000037941 */ /* 0x000fea0003800200 */
.L_x_171:
[----:B------:R0:W-:Y:S01]  /*1d70*/  STG.E desc[UR12][R18.64], R8 ;  /* 0x0000000812007986 */ /* 0x0001e2000c10190c */
[----:B------:R-:W-:Y:S05]  /*1d80*/  BRA `(.L_x_173) ;  /* 0x00000000000c7947 */ /* 0x000fea0003800000 */
.L_x_170:
[----:B------:R-:W-:-:S05]  /*1d90*/  IADD3 R9, PT, PT, R3, R2, RZ ;  /* 0x0000000203097210 */ /* 0x000fca0007ffe0ff */
[----:B0-----:R-:W-:-:S05]  /*1da0*/  IMAD.WIDE R8, R9, 0x4, R16 ;  /* 0x0000000409087825 */ /* 0x001fca00078e0210 */
[----:B------:R2:W-:Y:S02]  /*1db0*/  STG.E desc[UR12][R8.64], RZ ;  /* 0x000000ff08007986 */ /* 0x0005e4000c10190c */
.L_x_173:
[----:B------:R-:W-:Y:S05]  /*1dc0*/  BSYNC.RECONVERGENT B2 ;  /* 0x0000000000027941 */ /* 0x000fea0003800200 */
.L_x_169:
[----:B------:R-:W0:Y:S01]  /*1dd0*/  LDCU.64 UR6, c[0x0][0x3a8] ;  /* 0x00007500ff0677ac */ /* 0x000e220008000a00 */
[C---:B------:R-:W-:Y:S01]  /*1de0*/  IADD3 R4, P0, PT, R3.reuse, R2, RZ ;  /* 0x0000000203047210 */ /* 0x040fe20007f1e0ff */
[----:B------:R-:W-:Y:S03]  /*1df0*/  BSSY.RECONVERGENT B2, `(.L_x_174) ;  /* 0x0000017000027945 */ /* 0x000fe60003800200 */
[----:B--2---:R-:W-:Y:S02]  /*1e00*/  LEA.HI.X.SX32 R9, R3, RZ, 0x1, P0 ;  /* 0x000000ff03097211 */ /* 0x004fe400000f0eff */
[----:B0-----:R-:W-:-:S04]  /*1e10*/  LEA R18, P0, R4, UR6, 0x2 ;  /* 0x0000000604127c11 */ /* 0x001fc8000f8010ff */
[----:B------:R-:W-:Y:S01]  /*1e20*/  LEA.HI.X R19, R4, UR7, R9, 0x2, P0 ;  /* 0x0000000704137c11 */ /* 0x000fe200080f1409 */
[----:B------:R-:W-:Y:S08]  /*1e30*/  @!P2 BRA `(.L_x_175) ;  /* 0x000000000044a947 */ /* 0x000ff00003800000 */
[----:B-1----:R-:W2:Y:S01]  /*1e40*/  LDG.E R10, desc[UR12][R18.64+0x4] ;  /* 0x0000040c120a7981 */ /* 0x002ea2000c1e1900 */
[----:B------:R-:W0:Y:S01]  /*1e50*/  MUFU.RCP R4, R5 ;  /* 0x0000000500047308 */ /* 0x000e220000001000 */
[----:B------:R-:W-:Y:S01]  /*1e60*/  BSSY.RECONVERGENT B3, `(.L_x_176) ;  /* 0x000000c000037945 */ /* 0x000fe20003800200 */
[----:B0-----:R-:W-:-:S04]  /*1e70*/  FFMA R9, -R5, R4, 1 ;  /* 0x3f80000005097423 */ /* 0x001fc80000000104 */
[----:B------:R-:W-:Y:S02]  /*1e80*/  FFMA R4, R4, R9, R4 ;  /* 0x0000000904047223 */ /* 0x000fe40000000004 */
[----:B--2---:R-:W0:Y:S02]  /*1e90*/  FCHK P0, R10, R5 ;  /* 0x000000050a007302 */ /* 0x004e240000000000 */
[----:B------:R-:W-:-:S04]  /*1ea0*/  FFMA R8, R4, R10, RZ ;  /* 0x0000000a04087223 */ /* 0x000fc800000000ff */
[----:B------:R-:W-:-:S04]  /*1eb0*/  FFMA R9, -R5, R8, R10 ;  /* 0x0000000805097223 */ /* 0x000fc8000000010a */
[----:B------:R-:W-:Y:S01]  /*1ec0*/  FFMA R8, R4, R9, R8 ;  /* 0x0000000904087223 */ /* 0x000fe20000000008 */
[----:B0-----:R-:W-:Y:S06]  /*1ed0*/  @!P0 BRA `(.L_x_177) ;  /* 0x0000000000108947 */ /* 0x001fec0003800000 */
[----:B------:R-:W-:Y:S02]  /*1ee0*/  MOV R9, R10 ;  /* 0x0000000a00097202 */ /* 0x000fe40000000f00 */
[----:B------:R-:W-:Y:S02]  /*1ef0*/  MOV R8, R5 ;  /* 0x0000000500087202 */ /* 0x000fe40000000f00 */
[----:B------:R-:W-:-:S07]  /*1f00*/  MOV R12, 0x1f20 ;  /* 0x00001f20000c7802 */ /* 0x000fce0000000f00 */
[----:B------:R-:W-:Y:S05]  /*1f10*/  CALL.REL.NOINC `($__internal_2_$__cuda_sm3x_div_rn_noftz_f32_slowpath) ;  /* 0x0000006c00707944 */ /* 0x000fea0003c00000 */
.L_x_177:
[----:B------:R-:W-:Y:S05]  /*1f20*/  BSYNC.RECONVERGENT B3 ;  /* 0x0000000000037941 */ /* 0x000fea0003800200 */
.L_x_176:
[----:B------:R0:W-:Y:S01]  /*1f30*/  STG.E desc[UR12][R18.64+0x4], R8 ;  /* 0x0000040812007986 */ /* 0x0001e2000c10190c */
[----:B------:R-:W-:Y:S05]  /*1f40*/  BRA `(.L_x_178) ;  /* 0x0000000000047947 */ /* 0x000fea0003800000 */
.L_x_175:
[----:B------:R2:W-:Y:S02]  /*1f50*/  STG.E desc[UR12][R18.64+0x4], RZ ;  /* 0x000004ff12007986 */ /* 0x0005e4000c10190c */
.L_x_178:
[----:B------:R-:W-:Y:S05]  /*1f60*/  BSYNC.RECONVERGENT B2 ;  /* 0x0000000000027941 */ /* 0x000fea0003800200 */
.L_x_174:
[----:B------:R-:W-:Y:S01]  /*1f70*/  FSETP.NEU.AND P0, PT, R5, RZ, PT ;  /* 0x000000ff0500720b */ /* 0x000fe20003f0d000 */
[----:B------:R-:W-:-:S12]  /*1f80*/  BSSY.RECONVERGENT B2, `(.L_x_179) ;  /* 0x0000014000027945 */ /* 0x000fd80003800200 */
[----:B------:R-:W-:Y:S05]  /*1f90*/  @!P0 BRA `(.L_x_180) ;  /* 0x0000000000448947 */ /* 0x000fea0003800000 */
[----:B-1----:R-:W3:Y:S01]  /*1fa0*/  LDG.E R10, desc[UR12][R18.64+0x8] ;  /* 0x0000080c120a7981 */ /* 0x002ee2000c1e1900 */
[----:B------:R-:W1:Y:S01]  /*1fb0*/  MUFU.RCP R4, R5 ;  /* 0x0000000500047308 */ /* 0x000e620000001000 */
[----:B------:R-:W-:Y:S01]  /*1fc0*/  BSSY.RECONVERGENT B3, `(.L_x_181) ;  /* 0x000000c000037945 */ /* 0x000fe20003800200 */
[----:B-1----:R-:W-:-:S04]  /*1fd0*/  FFMA R9, -R5, R4, 1 ;  /* 0x3f80000005097423 */ /* 0x002fc80000000104 */
[----:B------:R-:W-:Y:S02]  /*1fe0*/  FFMA R4, R4, R9, R4 ;  /* 0x0000000904047223 */ /* 0x000fe40000000004 */
[----:B---3--:R-:W1:Y:S02]  /*1ff0*/  FCHK P0, R10, R5 ;  /* 0x000000050a007302 */ /* 0x008e640000000000 */
[----:B0-----:R-:W-:-:S04]  /*2000*/  FFMA R8, R4, R10, RZ ;  /* 0x0000000a04087223 */ /* 0x001fc800000000ff */
[----:B------:R-:W-:-:S04]  /*2010*/  FFMA R9, -R5, R8, R10 ;  /* 0x0000000805097223 */ /* 0x000fc8000000010a */
[----:B------:R-:W-:Y:S01]  /*2020*/  FFMA R8, R4, R9, R8 ;  /* 0x0000000904087223 */ /* 0x000fe20000000008 */
[----:B-1----:R-:W-:Y:S06]  /*2030*/  @!P0 BRA `(.L_x_182) ;  /* 0x0000000000108947 */ /* 0x002fec0003800000 */
[----:B------:R-:W-:Y:S02]  /*2040*/  MOV R9, R10 ;  /* 0x0000000a00097202 */ /* 0x000fe40000000f00 */
[----:B------:R-:W-:Y:S02]  /*2050*/  MOV R8, R5 ;  /* 0x0000000500087202 */ /* 0x000fe40000000f00 */
[----:B------:R-:W-:-:S07]  /*2060*/  MOV R12, 0x2080 ;  /* 0x00002080000c7802 */ /* 0x000fce0000000f00 */
[----:B--2---:R-:W-:Y:S05]  /*2070*/  CALL.REL.NOINC `($__internal_2_$__cuda_sm3x_div_rn_noftz_f32_slowpath) ;  /* 0x0000006c00187944 */ /* 0x004fea0003c00000 */
.L_x_182:
[----:B------:R-:W-:Y:S05]  /*2080*/  BSYNC.RECONVERGENT B3 ;  /* 0x0000000000037941 */ /* 0x000fea0003800200 */
.L_x_181:
[----:B------:R0:W-:Y:S01]  /*2090*/  STG.E desc[UR12][R18.64+0x8], R8 ;  /* 0x0000080812007986 */ /* 0x0001e2000c10190c */
[----:B------:R-:W-:Y:S05]  /*20a0*/  BRA `(.L_x_183) ;  /* 0x0000000000047947 */ /* 0x000fea0003800000 */
.L_x_180:
[----:B------:R3:W-:Y:S02]  /*20b0*/  STG.E desc[UR12][R18.64+0x8], RZ ;  /* 0x000008ff12007986 */ /* 0x0007e4000c10190c */
.L_x_183:
[----:B------:R-:W-:Y:S05]  /*20c0*/  BSYNC.RECONVERGENT B2 ;  /* 0x0000000000027941 */ /* 0x000fea0003800200 */
.L_x_179:
[----:B------:R-:W-:Y:S01]  /*20d0*/  FSETP.NEU.AND P0, PT, R5, RZ, PT ;  /* 0x000000ff0500720b */ /* 0x000fe20003f0d000 */
[----:B------:R-:W-:-:S12]  /*20e0*/  BSSY.RECONVERGENT B2, `(.L_x_184) ;  /* 0x0000014000027945 */ /* 0x000fd80003800200 */
[----:B------:R-:W-:Y:S05]  /*20f0*/  @!P0 BRA `(.L_x_185) ;  /* 0x0000000000448947 */ /* 0x000fea0003800000 */
[----:B-1----:R-:W4:Y:S01]  /*2100*/  LDG.E R10, desc[UR12][R18.64+0xc] ;  /* 0x00000c0c120a7981 */ /* 0x002f22000c1e1900 */
[----:B------:R-:W1:Y:S01]  /*2110*/  MUFU.RCP R4, R5 ;  /* 0x0000000500047308 */ /* 0x000e620000001000 */
[----:B------:R-:W-:Y:S01]  /*2120*/  BSSY.RECONVERGENT B3, `(.L_x_186) ;  /* 0x000000c000037945 */ /* 0x000fe20003800200 */
[----:B-1----:R-:W-:-:S04]  /*2130*/  FFMA R9, -R5, R4, 1 ;  /* 0x3f80000005097423 */ /* 0x002fc80000000104 */
[----:B------:R-:W-:Y:S02]  /*2140*/  FFMA R4, R4, R9, R4 ;  /* 0x0000000904047223 */ /* 0x000fe40000000004 */
[----:B----4-:R-:W1:Y:S02]  /*2150*/  FCHK P0, R10, R5 ;  /* 0x000000050a007302 */ /* 0x010e640000000000 */
[----:B0-----:R-:W-:-:S04]  /*2160*/  FFMA R8, R4, R10, RZ ;  /* 0x0000000a04087223 */ /* 0x001fc800000000ff */
[----:B------:R-:W-:-:S04]  /*2170*/  FFMA R9, -R5, R8, R10 ;  /* 0x0000000805097223 */ /* 0x000fc8000000010a */
[----:B------:R-:W-:Y:S01]  /*2180*/  FFMA R8, R4, R9, R8 ;  /* 0x0000000904087223 */ /* 0x000fe20000000008 */
[----:B-1----:R-:W-:Y:S06]  /*2190*/  @!P0 BRA `(.L_x_187) ;  /* 0x0000000000108947 */ /* 0x002fec0003800000 */
[----:B------:R-:W-:Y:S02]  /*21a0*/  MOV R9, R10 ;  /* 0x0000000a00097202 */ /* 0x000fe40000000f00 */
[----:B------:R-:W-:Y:S02]  /*21b0*/  MOV R8, R5 ;  /* 0x0000000500087202 */ /* 0x000fe40000000f00 */
[----:B------:R-:W-:-:S07]  /*21c0*/  MOV R12, 0x21e0 ;  /* 0x000021e0000c7802 */ /* 0x000fce0000000f00 */
[----:B--23--:R-:W-:Y:S05]  /*21d0*/  CALL.REL.NOINC `($__internal_2_$__cuda_sm3x_div_rn_noftz_f32_slowpath) ;  /* 0x0000006800c07944 */ /* 0x00cfea0003c00000 */
.L_x_187:
[----:B------:R-:W-:Y:S05]  /*21e0*/  BSYNC.RECONVERGENT B3 ;  /* 0x0000000000037941 */ /* 0x000fea0003800200 */
.L_x_186:
[----:B------:R0:W-:Y:S01]  /*21f0*/  STG.E desc[UR12][R18.64+0xc], R8 ;  /* 0x00000c0812007986 */ /* 0x0001e2000c10190c */
[----:B------:R-:W-:Y:S05]  /*2200*/  BRA `(.L_x_188) ;  /* 0x0000000000047947 */ /* 0x000fea0003800000 */
.L_x_185:
[----:B------:R4:W-:Y:S02]  /*2210*/  STG.E desc[UR12][R18.64+0xc], RZ ;  /* 0x00000cff12007986 */ /* 0x0009e4000c10190c */
.L_x_188:
[----:B------:R-:W-:Y:S05]  /*2220*/  BSYNC.RECONVERGENT B2 ;  /* 0x0000000000027941 */ /* 0x000fea0003800200 */
.L_x_184:
[----:B------:R-:W-:Y:S01]  /*2230*/  FSETP.NEU.AND P0, PT, R5, RZ, PT ;  /* 0x000000ff0500720b */ /* 0x000fe20003f0d000 */
[----:B------:R-:W-:-:S12]  /*2240*/  BSSY.RECONVERGENT B2, `(.L_x_189) ;  /* 0x0000014000027945 */ /* 0x000fd80003800200 */
[----:B------:R-:W-:Y:S05]  /*2250*/  @!P0 BRA `(.L_x_190) ;  /* 0x0000000000448947 */ /* 0x000fea0003800000 */
[----:B-1----:R-:W5:Y:S01]  /*2260*/  LDG.E R10, desc[UR12][R18.64+0x10] ;  /* 0x0000100c120a7981 */ /* 0x002f62000c1e1900 */
[----:B------:R-:W1:Y:S01]  /*2270*/  MUFU.RCP R4, R5 ;  /* 0x0000000500047308 */ /* 0x000e620000001000 */
[----:B------:R-:W-:Y:S01]  /*2280*/  BSSY.RECONVERGENT B3, `(.L_x_191) ;  /* 0x000000c000037945 */ /* 0x000fe20003800200 */
[----:B-1----:R-:W-:-:S04]  /*2290*/  FFMA R9, -R5, R4, 1 ;  /* 0x3f80000005097423 */ /* 0x002fc80000000104 */
[----:B------:R-:W-:Y:S02]  /*22a0*/  FFMA R4, R4, R9, R4 ;  /* 0x0000000904047223 */ /* 0x000fe40000000004 */
[----:B-----5:R-:W1:Y:S02]  /*22b0*/  FCHK P0, R10, R5 ;  /* 0x000000050a007302 */ /* 0x020e640000000000 */
[----:B0-----:R-:W-:-:S04]  /*22c0*/  FFMA R8, R4, R10, RZ ;  /* 0x0000000a04087223 */ /* 0x001fc800000000ff */
[----:B------:R-:W-:-:S04]  /*22d0*/  FFMA R9, -R5, R8, R10 ;  /* 0x0000000805097223 */ /* 0x000fc8000000010a */
[----:B------:R-:W-:Y:S01]  /*22e0*/  FFMA R8, R4, R9, R8 ;  /* 0x0000000904087223 */ /* 0x000fe20000000008 */
[----:B-1----:R-:W-:Y:S06]  /*22f0*/  @!P0 BRA `(.L_x_192) ;  /* 0x0000000000108947 */ /* 0x002fec0003800000 */
[----:B------:R-:W-:Y:S02]  /*2300*/  MOV R9, R10 ;  /* 0x0000000a00097202 */ /* 0x000fe40000000f00 */
[----:B------:R-:W-:Y:S02]  /*2310*/  MOV R8, R5 ;  /* 0x0000000500087202 */ /* 0x000fe40000000f00 */
[----:B------:R-:W-:-:S07]  /*2320*/  MOV R12, 0x2340 ;  /* 0x00002340000c7802 */ /* 0x000fce0000000f00 */
[----:B--234-:R-:W-:Y:S05]  /*2330*/  CALL.REL.NOINC `($__internal_2_$__cuda_sm3x_div_rn_noftz_f32_slowpath) ;  /* 0x0000006800687944 */ /* 0x01cfea0003c00000 */
.L_x_192:
[----:B------:R-:W-:Y:S05]  /*2340*/  BSYNC.RECONVERGENT B3 ;  /* 0x0000000000037941 */ /* 0x000fea0003800200 */
.L_x_191:
[----:B------:R0:W-:Y:S01]  /*2350*/  STG.E desc[UR12][R18.64+0x10], R8 ;  /* 0x0000100812007986 */ /* 0x0001e2000c10190c */
[----:B------:R-:W-:Y:S05]  /*2360*/  BRA `(.L_x_193) ;  /* 0x0000000000047947 */ /* 0x000fea0003800000 */
.L_x_190:
[----:B------:R0:W-:Y:S02]  /*2370*/  STG.E desc[UR12][R18.64+0x10], RZ ;  /* 0x000010ff12007986 */ /* 0x0001e4000c10190c */
.L_x_193:
[----:B------:R-:W-:Y:S05]  /*2380*/  BSYNC.RECONVERGENT B2 ;  /* 0x0000000000027941 */ /* 0x000fea0003800200 */
.L_x_189:
        /* <DEDUP_REMOVED lines=17> */
.L_x_197:
[----:B------:R-:W-:Y:S05]  /*24a0*/  BSYNC.RECONVERGENT B3 ;  /* 0x0000000000037941 */ /* 0x000fea0003800200 */
.L_x_196:
[----:B------:R0:W-:Y:S01]  /*24b0*/  STG.E desc[UR12][R18.64+0x14], R8 ;  /* 0x0000140812007986 */ /* 0x0001e2000c10190c */
[----:B------:R-:W-:Y:S05]  /*24c0*/  BRA `(.L_x_198) ;  /* 0x0000000000047947 */ /* 0x000fea0003800000 */
.L_x_195:
[----:B------:R0:W-:Y:S02]  /*24d0*/  STG.E desc[UR12][R18.64+0x14], RZ ;  /* 0x000014ff12007986 */ /* 0x0001e4000c10190c */
.L_x_198:
[----:B------:R-:W-:Y:S05]  /*24e0*/  BSYNC.RECONVERGENT B2 ;  /* 0x0000000000027941 */ /* 0x000fea0003800200 */
.L_x_194:
        /* <DEDUP_REMOVED lines=17> */
.L_x_202:
[----:B------:R-:W-:Y:S05]  /*2600*/  BSYNC.RECONVERGENT B3 ;  /* 0x0000000000037941 */ /* 0x000fea0003800200 */
.L_x_201:
[----:B------:R0:W-:Y:S01]  /*2610*/  STG.E desc[UR12][R18.64+0x18], R8 ;  /* 0x0000180812007986 */ /* 0x0001e2000c10190c */
[----:B------:R-:W-:Y:S05]  /*2620*/  BRA `(.L_x_203) ;  /* 0x0000000000047947 */ /* 0x000fea0003800000 */
.L_x_200:
[----:B------:R0:W-:Y:S02]  /*2630*/  STG.E desc[UR12][R18.64+0x18], RZ ;  /* 0x000018ff12007986 */ /* 0x0001e4000c10190c */
.L_x_203:
[----:B------:R-:W-:Y:S05]  /*2640*/  BSYNC.RECONVERGENT B2 ;  /* 0x0000000000027941 */ /* 0x000fea0003800200 */
.L_x_199:
        /* <DEDUP_REMOVED lines=17> */
.L_x_207:
[----:B------:R-:W-:Y:S05]  /*2760*/  BSYNC.RECONVERGENT B3 ;  /* 0x0000000000037941 */ /* 0x000fea0003800200 */
.L_x_206:
[----:B------:R0:W-:Y:S01]  /*2770*/  STG.E desc[UR12][R18.64+0x1c], R8 ;  /* 0x00001c0812007986 */ /* 0x0001e2000c10190c */
[----:B------:R-:W-:Y:S05]  /*2780*/  BRA `(.L_x_208) ;  /* 0x0000000000047947 */ /* 0x000fea0003800000 */
.L_x_205:
[----:B------:R0:W-:Y:S02]  /*2790*/  STG.E desc[UR12][R18.64+0x1c], RZ ;  /* 0x00001cff12007986 */ /* 0x0001e4000c10190c */
.L_x_208:
[----:B------:R-:W-:Y:S05]  /*27a0*/  BSYNC.RECONVERGENT B2 ;  /* 0x0000000000027941 */ /* 0x000fea0003800200 */
.L_x_204:
[----:B------:R-:W5:Y:S01]  /*27b0*/  LDCU UR6, c[0x0][0x3b4] ;  /* 0x00007680ff0677ac */ /* 0x000f620008000800 */
[----:B------:R-:W-:Y:S02]  /*27c0*/  IADD3 R2, PT, PT, R2, 0x8, RZ ;  /* 0x0000000802027810 */ /* 0x000fe40007ffe0ff */
[----:B-----5:R-:W-:-:S04]  /*27d0*/  MOV R13, UR6 ;  /* 0x00000006000d7c02 */ /* 0x020fc80008000f00 */
[----:B------:R-:W-:-:S04]  /*27e0*/  LOP3.LUT R9, R13, 0x7ffffff8, RZ, 0xc0, !PT ;  /* 0x7ffffff80d097812 */ /* 0x000fc800078ec0ff */
[----:B------:R-:W-:-:S13]  /*27f0*/  ISETP.NE.AND P0, PT, R2, R9, PT ;  /* 0x000000090200720c */ /* 0x000fda0003f05270 */
[----:B------:R-:W-:Y:S05]  /*2800*/  @P0 BRA `(.L_x_209) ;  /* 0xfffffff4000c0947 */ /* 0x000fea000383ffff */
[----:B------:R-:W-:-:S07]  /*2810*/  MOV R2, R9 ;  /* 0x0000000900027202 */ /* 0x000fce0000000f00 */
.L_x_168:
[----:B------:R-:W-:-:S13]  /*2820*/  LOP3.LUT P0, R4, R13, 0x7, RZ, 0xc0, !PT ;  /* 0x000000070d047812 */ /* 0x000fda000780c0ff */
[----:B------:R-:W-:Y:S05]  /*2830*/  @!P0 BRA `(.L_x_210) ;  /* 0x0000000c001c8947 */ /* 0x000fea0003800000 */
[----:B------:R-:W-:-:S04]  /*2840*/  IADD3 R4, PT, PT, R4, -0x1, RZ ;  /* 0xffffffff04047810 */ /* 0x000fc80007ffe0ff */
[----:B------:R-:W-:-:S13]  /*2850*/  ISETP.GE.U32.AND P0, PT, R4, 0x3, PT ;  /* 0x000000030400780c */ /* 0x000fda0003f06070 */
[----:B------:R-:W-:Y:S05]  /*2860*/  @!P0 BRA `(.L_x_211) ;  /* 0x00000004008c8947 */ /* 0x000fea0003800000 */
[----:B------:R-:W-:Y:S01]  /*2870*/  FSETP.NEU.AND P2, PT, R5, RZ, PT ;  /* 0x000000ff0500720b */ /* 0x000fe20003f4d000 */
[----:B------:R-:W-:-:S12]  /*2880*/  BSSY.RECONVERGENT B2, `(.L_x_212) ;  /* 0x000001a000027945 */ /* 0x000fd80003800200 */
[----:B------:R-:W-:Y:S05]  /*2890*/  @!P2 BRA `(.L_x_213) ;  /* 0x000000000050a947 */ /* 0x000fea0003800000 */
[----:B------:R-:W5:Y:S01]  /*28a0*/  LDC.64 R16, c[0x0][0x3a8] ;  /* 0x0000ea00ff107b82 */ /* 0x000f620000000a00 */
[----:B------:R-:W-:-:S05]  /*28b0*/  IADD3 R9, PT, PT, R3, R2, RZ ;  /* 0x0000000203097210 */ /* 0x000fca0007ffe0ff */
[----:B-----5:R-:W-:-:S05]  /*28c0*/  IMAD.WIDE R16, R9, 0x4, R16 ;  /* 0x0000000409107825 */ /* 0x020fca00078e0210 */
        /* <DEDUP_REMOVED lines=14> */
.L_x_215:
[----:B------:R-:W-:Y:S05]  /*29b0*/  BSYNC.RECONVERGENT B3 ;  /* 0x0000000000037941 */ /* 0x000fea0003800200 */
.L_x_214:
[----:B------:R1:W-:Y:S01]  /*29c0*/  STG.E desc[UR12][R16.64], R8 ;  /* 0x0000000810007986 */ /* 0x0003e2000c10190c */
[----:B------:R-:W-:Y:S05]  /*29d0*/  BRA `(.L_x_216) ;  /* 0x0000000000107947 */ /* 0x000fea0003800000 */
.L_x_213:
[----:B0-----:R-:W0:Y:S01]  /*29e0*/  LDC.64 R8, c[0x0][0x3a8] ;  /* 0x0000ea00ff087b82 */ /* 0x001e220000000a00 */
[----:B-1----:R-:W-:-:S05]  /*29f0*/  IADD3 R11, PT, PT, R3, R2, RZ ;  /* 0x00000002030b7210 */ /* 0x002fca0007ffe0ff */
[----:B0-----:R-:W-:-:S05]  /*2a00*/  IMAD.WIDE R8, R11, 0x4, R8 ;  /* 0x000000040b087825 */ /* 0x001fca00078e0208 */
[----:B------:R0:W-:Y:S02]  /*2a10*/  STG.E desc[UR12][R8.64], RZ ;  /* 0x000000ff08007986 */ /* 0x0001e4000c10190c */
.L_x_216:
[----:B------:R-:W-:Y:S05]  /*2a20*/  BSYNC.RECONVERGENT B2 ;  /* 0x0000000000027941 */ /* 0x000fea0003800200 */
.L_x_212:
[----:B------:R-:W1:Y:S01]  /*2a30*/  LDCU.64 UR6, c[0x0][0x3a8] ;  /* 0x00007500ff0677ac */ /* 0x000e620008000a00 */
[C---:B------:R-:W-:Y:S01]  /*2a40*/  IADD3 R4, P0, PT, R3.reuse, R2, RZ ;  /* 0x0000000203047210 */ /* 0x040fe20007f1e0ff */
[----:B------:R-:W-:Y:S03]  /*2a50*/  BSSY.RECONVERGENT B2, `(.L_x_217) ;  /* 0x0000017000027945 */ /* 0x000fe60003800200 */
[----:B0-----:R-:W-:Y:S02]  /*2a60*/  LEA.HI.X.SX32 R9, R3, RZ, 0x1, P0 ;  /* 0x000000ff03097211 */ /* 0x001fe400000f0eff */
[----:B-1----:R-:W-:-:S04]  /*2a70*/  LEA R16, P0, R4, UR6, 0x2 ;  /* 0x0000000604107c11 */ /* 0x002fc8000f8010ff */
[----:B------:R-:W-:Y:S01]  /*2a80*/  LEA.HI.X R17, R4, UR7, R9, 0x2, P0 ;  /* 0x0000000704117c11 */ /* 0x000fe200080f1409 */
[----:B------:R-:W-:Y:S08]  /*2a90*/  @!P2 BRA `(.L_x_218) ;  /* 0x000000000044a947 */ /* 0x000ff00003800000 */
[----:B------:R-:W5:Y:S01]  /*2aa0*/  LDG.E R10, desc[UR12][R16.64+0x4] ;  /* 0x0000040c100a7981 */ /* 0x000f62000c1e1900 */
[----:B------:R-:W0:Y:S01]  /*2ab0*/  MUFU.RCP R4, R5 ;  /* 0x0000000500047308 */ /* 0x000e220000001000 */
[----:B------:R-:W-:Y:S01]  /*2ac0*/  BSSY.RECONVERGENT B3, `(.L_x_219) ;  /* 0x000000c000037945 */ /* 0x000fe20003800200 */
[----:B0-----:R-:W-:-:S04]  /*2ad0*/  FFMA R9, -R5, R4, 1 ;  /* 0x3f80000005097423 */ /* 0x001fc80000000104 */
[----:B------:R-:W-:Y:S02]  /*2ae0*/  FFMA R4, R4, R9, R4 ;  /* 0x0000000904047223 */ /* 0x000fe40000000004 */
[----:B-----5:R-:W0:Y:S02]  /*2af0*/  FCHK P0, R10, R5 ;  /* 0x000000050a007302 */ /* 0x020e240000000000 */
[----:B------:R-:W-:-:S04]  /*2b00*/  FFMA R8, R4, R10, RZ ;  /* 0x0000000a04087223 */ /* 0x000fc800000000ff */
[----:B------:R-:W-:-:S04]  /*2b10*/  FFMA R9, -R5, R8, R10 ;  /* 0x0000000805097223 */ /* 0x000fc8000000010a */
[----:B------:R-:W-:Y:S01]  /*2b20*/  FFMA R8, R4, R9, R8 ;  /* 0x0000000904087223 */ /* 0x000fe20000000008 */
[----:B0-----:R-:W-:Y:S06]  /*2b30*/  @!P0 BRA `(.L_x_220) ;  /* 0x0000000000108947 */ /* 0x001fec0003800000 */
[----:B------:R-:W-:Y:S02]  /*2b40*/  MOV R9, R10 ;  /* 0x0000000a00097202 */ /* 0x000fe40000000f00 */
[----:B------:R-:W-:Y:S02]  /*2b50*/  MOV R8, R5 ;  /* 0x0000000500087202 */ /* 0x000fe40000000f00 */
[----:B------:R-:W-:-:S07]  /*2b60*/  MOV R12, 0x2b80 ;  /* 0x00002b80000c7802 */ /* 0x000fce0000000f00 */
[----:B--234-:R-:W-:Y:S05]  /*2b70*/  CALL.REL.NOINC `($__internal_2_$__cuda_sm3x_div_rn_noftz_f32_slowpath) ;  /* 0x0000006000587944 */ /* 0x01cfea0003c00000 */
.L_x_220:
[----:B------:R-:W-:Y:S05]  /*2b80*/  BSYNC.RECONVERGENT B3 ;  /* 0x0000000000037941 */ /* 0x000fea0003800200 */
.L_x_219:
[----:B------:R1:W-:Y:S01]  /*2b90*/  STG.E desc[UR12][R16.64+0x4], R8 ;  /* 0x0000040810007986 */ /* 0x0003e2000c10190c */
[----:B------:R-:W-:Y:S05]  /*2ba0*/  BRA `(.L_x_221) ;  /* 0x0000000000047947 */ /* 0x000fea0003800000 */
.L_x_218:
[----:B------:R0:W-:Y:S02]  /*2bb0*/  STG.E desc[UR12][R16.64+0x4], RZ ;  /* 0x000004ff10007986 */ /* 0x0001e4000c10190c */
.L_x_221:
[----:B------:R-:W-:Y:S05]  /*2bc0*/  BSYNC.RECONVERGENT B2 ;  /* 0x0000000000027941 */ /* 0x000fea0003800200 */
.L_x_217:
[----:B------:R-:W-:Y:S01]  /*2bd0*/  FSETP.NEU.AND P0, PT, R5, RZ, PT ;  /* 0x000000ff0500720b */ /* 0x000fe20003f0d000 */
[----:B------:R-:W-:-:S12]  /*2be0*/  BSSY.RECONVERGENT B2, `(.L_x_222) ;  /* 0x0000014000027945 */ /* 0x000fd80003800200 */
[----:B------:R-:W-:Y:S05]  /*2bf0*/  @!P0 BRA `(.L_x_223) ;  /* 0x0000000000448947 */ /* 0x000fea0003800000 */
[----:B------:R-:W5:Y:S01]  /*2c00*/  LDG.E R10, desc[UR12][R16.64+0x8] ;  /* 0x0000080c100a7981 */ /* 0x000f62000c1e1900 */
[----:B------:R-:W0:Y:S01]  /*2c10*/  MUFU.RCP R4, R5 ;  /* 0x0000000500047308 */ /* 0x000e220000001000 */
[----:B------:R-:W-:Y:S01]  /*2c20*/  BSSY.RECONVERGENT B3, `(.L_x_224) ;  /* 0x000000c000037945 */ /* 0x000fe20003800200 */
[----:B0-----:R-:W-:-:S04]  /*2c30*/  FFMA R9, -R5, R4, 1 ;  /* 0x3f80000005097423 */ /* 0x001fc80000000104 */
[----:B------:R-:W-:Y:S02]  /*2c40*/  FFMA R4, R4, R9, R4 ;  /* 0x0000000904047223 */ /* 0x000fe40000000004 */
[----:B-----5:R-:W0:Y:S02]  /*2c50*/  FCHK P0, R10, R5 ;  /* 0x000000050a007302 */ /* 0x020e240000000000 */
[----:B-1----:R-:W-:-:S04]  /*2c60*/  FFMA R8, R4, R10, RZ ;  /* 0x0000000a04087223 */ /* 0x002fc800000000ff */
[----:B------:R-:W-:-:S04]  /*2c70*/  FFMA R9, -R5, R8, R10 ;  /* 0x0000000805097223 */ /* 0x000fc8000000010a */
[----:B------:R-:W-:Y:S01]  /*2c80*/  FFMA R8, R4, R9, R8 ;  /* 0x0000000904087223 */ /* 0x000fe20000000008 */
[----:B0-----:R-:W-:Y:S06]  /*2c90*/  @!P0 BRA `(.L_x_225) ;  /* 0x0000000000108947 */ /* 0x001fec0003800000 */
[----:B------:R-:W-:Y:S02]  /*2ca0*/  MOV R9, R10 ;  /* 0x0000000a00097202 */ /* 0x000fe40000000f00 */
[----:B------:R-:W-:Y:S02]  /*2cb0*/  MOV R8, R5 ;  /* 0x0000000500087202 */ /* 0x000fe40000000f00 */
[----:B------:R-:W-:-:S07]  /*2cc0*/  MOV R12, 0x2ce0 ;  /* 0x00002ce0000c7802 */ /* 0x000fce0000000f00 */
[----:B--234-:R-:W-:Y:S05]  /*2cd0*/  CALL.REL.NOINC `($__internal_2_$__cuda_sm3x_div_rn_noftz_f32_slowpath) ;  /* 0x0000006000007944 */ /* 0x01cfea0003c00000 */
.L_x_225:
[----:B------:R-:W-:Y:S05]  /*2ce0*/  BSYNC.RECONVERGENT B3 ;  /* 0x0000000000037941 */ /* 0x000fea0003800200 */
.L_x_224:
[----:B------:R0:W-:Y:S01]  /*2cf0*/  STG.E desc[UR12][R16.64+0x8], R8 ;  /* 0x0000080810007986 */ /* 0x0001e2000c10190c */
[----:B------:R-:W-:Y:S05]  /*2d00*/  BRA `(.L_x_226) ;  /* 0x0000000000047947 */ /* 0x000fea0003800000 */
.L_x_223:
[----:B------:R0:W-:Y:S02]  /*2d10*/  STG.E desc[UR12][R16.64+0x8], RZ ;  /* 0x000008ff10007986 */ /* 0x0001e4000c10190c */
.L_x_226:
[----:B------:R-:W-:Y:S05]  /*2d20*/  BSYNC.RECONVERGENT B2 ;  /* 0x0000000000027941 */ /* 0x000fea0003800200 */
.L_x_222:
        /* <DEDUP_REMOVED lines=17> */
.L_x_230:
[----:B------:R-:W-:Y:S05]  /*2e40*/  BSYNC.RECONVERGENT B3 ;  /* 0x0000000000037941 */ /* 0x000fea0003800200 */
.L_x_229:
[----:B------:R0:W-:Y:S01]  /*2e50*/  STG.E desc[UR12][R16.64+0xc], R8 ;  /* 0x00000c0810007986 */ /* 0x0001e2000c10190c */
[----:B------:R-:W-:Y:S05]  /*2e60*/  BRA `(.L_x_231) ;  /* 0x0000000000047947 */ /* 0x000fea0003800000 */
.L_x_228:
[----:B------:R0:W-:Y:S02]  /*2e70*/  STG.E desc[UR12][R16.64+0xc], RZ ;  /* 0x00000cff10007986 */ /* 0x0001e4000c10190c */
.L_x_231:
[----:B------:R-:W-:Y:S05]  /*2e80*/  BSYNC.RECONVERGENT B2 ;  /* 0x0000000000027941 */ /* 0x000fea0003800200 */
.L_x_227:
[----:B------:R-:W-:-:S07]  /*2e90*/  IADD3 R2, PT, PT, R2, 0x4, RZ ;  /* 0x0000000402027810 */ /* 0x000fce0007ffe0ff */
.L_x_211:
[----:B------:R-:W5:Y:S01]  /*2ea0*/  LDCU UR6, c[0x0][0x3b4] ;  /* 0x00007680ff0677ac */ /* 0x000f620008000800 */
[----:B------:R-:W-:Y:S01]  /*2eb0*/  BSSY.RECONVERGENT B2, `(.L_x_210) ;  /* 0x000005f000027945 */ /* 0x000fe20003800200 */
[----:B-----5:R-:W-:-:S09]  /*2ec0*/  ULOP3.LUT UP0, UR6, UR6, 0x3, URZ, 0xc0, !UPT ;  /* 0x0000000306067892 */ /* 0x020fd2000f80c0ff */
[----:B------:R-:W-:Y:S05]  /*2ed0*/  BRA.U !UP0, `(.L_x_232) ;  /* 0x0000000508707547 */ /* 0x000fea000b800000 */
[----:B------:R-:W-:-:S09]  /*2ee0*/  UISETP.NE.AND UP0, UPT, UR6, 0x1, UPT ;  /* 0x000000010600788c */ /* 0x000fd2000bf05270 */
[----:B------:R-:W-:Y:S05]  /*2ef0*/  BRA.U !UP0, `(.L_x_233) ;  /* 0x0000000108f47547 */ /* 0x000fea000b800000 */
[----:B------:R-:W-:Y:S01]  /*2f00*/  FSETP.NEU.AND P0, PT, R5, RZ, PT ;  /* 0x000000ff0500720b */ /* 0x000fe20003f0d000 */
[----:B------:R-:W-:-:S12]  /*2f10*/  BSSY.RECONVERGENT B3, `(.L_x_234) ;  /* 0x000001a000037945 */ /* 0x000fd80003800200 */
[----:B------:R-:W-:Y:S05]  /*2f20*/  @!P0 BRA `(.L_x_235) ;  /* 0x0000000000508947 */ /* 0x000fea0003800000 */
[----:B01----:R-:W0:Y:S01]  /*2f30*/  LDC.64 R16, c[0x0][0x3a8] ;  /* 0x0000ea00ff107b82 */ /* 0x003e220000000a00 */
[----:B------:R-:W-:-:S05]  /*2f40*/  IADD3 R9, PT, PT, R3, R2, RZ ;  /* 0x0000000203097210 */ /* 0x000fca0007ffe0ff */
[----:B0-----:R-:W-:-:S05]  /*2f50*/  IMAD.WIDE R16, R9, 0x4, R16 ;  /* 0x0000000409107825 */ /* 0x001fca00078e0210 */
        /* <DEDUP_REMOVED lines=14> */
.L_x_237:
[----:B------:R-:W-:Y:S05]  /*3040*/  BSYNC.RECONVERGENT B4 ;  /* 0x0000000000047941 */ /* 0x000fea0003800200 */
.L_x_236:
[----:B------:R0:W-:Y:S01]  /*3050*/  STG.E desc[UR12][R16.64], R8 ;  /* 0x0000000810007986 */ /* 0x0001e2000c10190c */
[----:B------:R-:W-:Y:S05]  /*3060*/  BRA `(.L_x_238) ;  /* 0x0000000000107947 */ /* 0x000fea0003800000 */
.L_x_235:
[----:B01----:R-:W0:Y:S01]  /*3070*/  LDC.64 R8, c[0x0][0x3a8] ;  /* 0x0000ea00ff087b82 */ /* 0x003e220000000a00 */
[----:B------:R-:W-:-:S05]  /*3080*/  IADD3 R11, PT, PT, R3, R2, RZ ;  /* 0x00000002030b7210 */ /* 0x000fca0007ffe0ff */
[----:B0-----:R-:W-:-:S05]  /*3090*/  IMAD.WIDE R8, R11, 0x4, R8 ;  /* 0x000000040b087825 */ /* 0x001fca00078e0208 */
[----:B------:R1:W-:Y:S02]  /*30a0*/  STG.E desc[UR12][R8.64], RZ ;  /* 0x000000ff08007986 */ /* 0x0003e4000c10190c */
.L_x_238:
[----:B------:R-:W-:Y:S05]  /*30b0*/  BSYNC.RECONVERGENT B3 ;  /* 0x0000000000037941 */ /* 0x000fea0003800200 */
.L_x_234:
[----:B------:R-:W-:Y:S01]  /*30c0*/  FSETP.NEU.AND P0, PT, R5, RZ, PT ;  /* 0x000000ff0500720b */ /* 0x000fe20003f0d000 */
[----:B------:R-:W-:-:S12]  /*30d0*/  BSSY.RECONVERGENT B3, `(.L_x_239) ;  /* 0x000001e000037945 */ /* 0x000fd80003800200 */
[----:B------:R-:W-:Y:S05]  /*30e0*/  @!P0 BRA `(.L_x_240) ;  /* 0x0000000000588947 */ /* 0x000fea0003800000 */
[----:B------:R-:W0:Y:S01]  /*30f0*/  LDCU.64 UR6, c[0x0][0x3a8] ;  /* 0x00007500ff0677ac */ /* 0x000e220008000a00 */
[----:B------:R-:W-:-:S04]  /*3100*/  IADD3 R4, P0, PT, R3, R2, RZ ;  /* 0x0000000203047210 */ /* 0x000fc80007f1e0ff */
[----:B-1----:R-:W-:Y:S02]  /*3110*/  LEA.HI.X.SX32 R9, R3, RZ, 0x1, P0 ;  /* 0x000000ff03097211 */ /* 0x002fe400000f0eff */
[----:B0-----:R-:W-:-:S04]  /*3120*/  LEA R16, P0, R4, UR6, 0x2 ;  /* 0x0000000604107c11 */ /* 0x001fc8000f8010ff */
[----:B------:R-:W-:-:S05]  /*3130*/  LEA.HI.X R17, R4, UR7, R9, 0x2, P0 ;  /* 0x0000000704117c11 */ /* 0x000fca00080f1409 */
        /* <DEDUP_REMOVED lines=14> */
.L_x_242:
[----:B------:R-:W-:Y:S05]  /*3220*/  BSYNC.RECONVERGENT B4 ;  /* 0x0000000000047941 */ /* 0x000fea0003800200 */
.L_x_241:
[----:B------:R0:W-:Y:S01]  /*3230*/  STG.E desc[UR12][R16.64+0x4], R8 ;  /* 0x0000040810007986 */ /* 0x0001e2000c10190c */
[----:B------:R-:W-:Y:S05]  /*3240*/  BRA `(.L_x_243) ;  /* 0x0000000000187947 */ /* 0x000fea0003800000 */
.L_x_240:
[----:B------:R-:W0:Y:S01]  /*3250*/  LDCU.64 UR6, c[0x0][0x3a8] ;  /* 0x00007500ff0677ac */ /* 0x000e220008000a00 */
[----:B------:R-:W-:-:S04]  /*3260*/  IADD3 R4, P0, PT, R3, R2, RZ ;  /* 0x0000000203047210 */ /* 0x000fc80007f1e0ff */
[----:B-1----:R-:W-:Y:S02]  /*3270*/  LEA.HI.X.SX32 R9, R3, RZ, 0x1, P0 ;  /* 0x000000ff03097211 */ /* 0x002fe400000f0eff */
[----:B0-----:R-:W-:-:S04]  /*3280*/  LEA R8, P0, R4, UR6, 0x2 ;  /* 0x0000000604087c11 */ /* 0x001fc8000f8010ff */
[----:B------:R-:W-:-:S05]  /*3290*/  LEA.HI.X R9, R4, UR7, R9, 0x2, P0 ;  /* 0x0000000704097c11 */ /* 0x000fca00080f1409 */
[----:B------:R1:W-:Y:S04]  /*32a0*/  STG.E desc[UR12][R8.64+0x4], RZ ;  /* 0x000004ff08007986 */ /* 0x0003e8000c10190c */
.L_x_243:
[----:B------:R-:W-:Y:S05]  /*32b0*/  BSYNC.RECONVERGENT B3 ;  /* 0x0000000000037941 */ /* 0x000fea0003800200 */
.L_x_239:
[----:B------:R-:W-:-:S07]  /*32c0*/  IADD3 R2, PT, PT, R2, 0x2, RZ ;  /* 0x0000000202027810 */ /* 0x000fce0007ffe0ff */
.L_x_233:
[----:B------:R-:W5:Y:S02]  /*32d0*/  LDCU UR6, c[0x0][0x3b4] ;  /* 0x00007680ff0677ac */ /* 0x000f640008000800 */
[----:B-----5:R-:W-:-:S04]  /*32e0*/  ULOP3.LUT UR6, UR6, 0x1, URZ, 0xc0, !UPT ;  /* 0x0000000106067892 */ /* 0x020fc8000f8ec0ff */
[----:B------:R-:W-:-:S09]  /*32f0*/  UISETP.NE.U32.AND UP0, UPT, UR6, 0x1, UPT ;  /* 0x000000010600788c */ /* 0x000fd2000bf05070 */
[----:B------:R-:W-:Y:S05]  /*3300*/  BRA.U UP0, `(.L_x_232) ;  /* 0x0000000100647547 */ /* 0x000fea000b800000 */
[----:B------:R-:W-:-:S13]  /*3310*/  FSETP.NEU.AND P0, PT, R5, RZ, PT ;  /* 0x000000ff0500720b */ /* 0x000fda0003f0d000 */
[----:B01----:R-:W0:Y:S01]  /*3320*/  @!P0 LDC.64 R8, c[0x0][0x3a8] ;  /* 0x0000ea00ff088b82 */ /* 0x003e220000000a00 */
[----:B------:R-:W-:-:S05]  /*3330*/  @!P0 IADD3 R11, PT, PT, R3, R2, RZ ;  /* 0x00000002030b8210 */ /* 0x000fca0007ffe0ff */
[----:B0-----:R-:W-:-:S05]  /*3340*/  @!P0 IMAD.WIDE R8, R11, 0x4, R8 ;  /* 0x000000040b088825 */ /* 0x001fca00078e0208 */
[----:B------:R0:W-:Y:S01]  /*3350*/  @!P0 STG.E desc[UR12][R8.64], RZ ;  /* 0x000000ff08008986 */ /* 0x0001e2000c10190c */
[----:B------:R-:W-:Y:S05]  /*3360*/  @!P0 BRA `(.L_x_232) ;  /* 0x00000000004c8947 */ /* 0x000fea0003800000 */
[----:B0-----:R-:W0:Y:S01]  /*3370*/  LDC.64 R8, c[0x0][0x3a8] ;  /* 0x0000ea00ff087b82 */ /* 0x001e220000000a00 */
        /* <DEDUP_REMOVED lines=16> */
.L_x_245:
[----:B------:R-:W-:Y:S05]  /*3480*/  BSYNC.RECONVERGENT B3 ;  /* 0x0000000000037941 */ /* 0x000fea0003800200 */
.L_x_244:
[----:B------:R0:W-:Y:S02]  /*3490*/  STG.E desc[UR12][R2.64], R8 ;  /* 0x0000000802007986 */ /* 0x0001e4000c10190c */
.L_x_232:
[----:B------:R-:W-:Y:S05]  /*34a0*/  BSYNC.RECONVERGENT B2 ;  /* 0x0000000000027941 */ /* 0x000fea0003800200 */
.L_x_210:
[----:B------:R-:W5:Y:S01]  /*34b0*/  LDCU UR6, c[0x0][0x3b8] ;  /* 0x00007700ff0677ac */ /* 0x000f620008000800 */
[----:B------:R-:W-:-:S04]  /*34c0*/  IADD3 R7, PT, PT, R7, UR4, RZ ;  /* 0x0000000407077c10 */ /* 0x000fc8000fffe0ff */
[----:B-----5:R-:W-:-:S13]  /*34d0*/  ISETP.GE.AND P0, PT, R7, UR6, PT ;  /* 0x0000000607007c0c */ /* 0x020fda000bf06270 */
[----:B------:R-:W-:Y:S05]  /*34e0*/  @!P0 BRA `(.L_x_246) ;  /* 0xffffffcc00c08947 */ /* 0x000fea000383ffff */
[----:B------:R-:W-:Y:S05]  /*34f0*/  EXIT ;  /* 0x000000000000794d */ /* 0x000fea0003800000 */
.L_x_146:
[----:B------:R-:W-:Y:S02]  /*3500*/  UISETP.NE.AND UP0, UPT, UR6, URZ, UPT ;  /* 0x000000ff0600728c */ /* 0x000fe4000bf05270 */
[----:B------:R-:W-:-:S07]  /*3510*/  UIADD3 UR11, UPT, UPT, UR7, -0x1, URZ ;  /* 0xffffffff070b7890 */ /* 0x000fce000fffe0ff */
[----:B------:R-:W-:Y:S05]  /*3520*/  BRA.U UP0, `(.L_x_247) ;  /* 0x0000002900b87547 */ /* 0x000fea000b800000 */
[----:B------:R-:W-:Y:S01]  /*3530*/  HFMA2 R3, -RZ, RZ, 3.7421875, 0 ;  /* 0x437c0000ff037431 */ /* 0x000fe200000001ff */
[----:B------:R-:W-:Y:S01]  /*3540*/  MOV R4, 0x3f000000 ;  /* 0x3f00000000047802 */ /* 0x000fe20000000f00 */
[----:B------:R-:W-:Y:S01]  /*3550*/  BSSY.RECONVERGENT B2, `(.L_x_248) ;  /* 0x00002aa000027945 */ /* 0x000fe20003800200 */
[----:B------:R-:W-:Y:S02]  /*3560*/  ULOP3.LUT UR5, UR7, 0x7, URZ, 0xc0, !UPT ;  /* 0x0000000707057892 */ /* 0x000fe4000f8ec0ff */
[----:B------:R-:W-:Y:S02]  /*3570*/  ULOP3.LUT UR8, UR7, 0x3, URZ, 0xc0, !UPT ;  /* 0x0000000307087892 */ /* 0x000fe4000f8ec0ff */
[----:B------:R-:W-:Y:S02]  /*3580*/  ULOP3.LUT UR10, UR7, 0x7ffffffc, URZ, 0xc0, !UPT ;  /* 0x7ffffffc070a7892 */ /* 0x000fe4000f8ec0ff */
[----:B------:R-:W-:Y:S01]  /*3590*/  ULOP3.LUT UR14, UR7, 0x1, URZ, 0xc0, !UPT ;  /* 0x00000001070e7892 */ /* 0x000fe2000f8ec0ff */
[----:B------:R-:W-:Y:S01]  /*35a0*/  FFMA.RM R4, R3, R4, 12582913 ;  /* 0x4b40000103047423 */ /* 0x000fe20000004004 */
[----:B------:R-:W1:Y:S03]  /*35b0*/  LDCU.64 UR16, c[0x0][0x3a8] ;  /* 0x00007500ff1077ac */ /* 0x000e660008000a00 */
[C---:B------:R-:W-:Y:S01]  /*35c0*/  FADD R5, R4.reuse, -12583039 ;  /* 0xcb40007f04057421 */ /* 0x040fe20000000000 */
[----:B------:R-:W-:Y:S01]  /*35d0*/  SHF.L.U32 R4, R4, 0x17, RZ ;  /* 0x0000001704047819 */ /* 0x000fe200000006ff */
[----:B------:R-:W-:-:S02]  /*35e0*/  ULOP3.LUT UR7, UR7, 0x7ffffff8, URZ, 0xc0, !UPT ;  /* 0x7ffffff807077892 */ /* 0x000fc4000f8ec0ff */
[----:B------:R-:W-:Y:S02]  /*35f0*/  UIADD3 UR6, UPT, UPT, UR5, -0x1, URZ ;  /* 0xffffffff05067890 */ /* 0x000fe4000fffe0ff */
[----:B------:R-:W-:-:S12]  /*3600*/  UIADD3 UR9, UPT, UPT, UR8, -0x1, URZ ;  /* 0xffffffff08097890 */ /* 0x000fd8000fffe0ff */
.L_x_366:
[----:B--2---:R-:W2:Y:S01]  /*3610*/  LDCU UR15, c[0x0][0x3b4] ;  /* 0x00007680ff0f77ac */ /* 0x004ea20008000800 */
[----:B------:R-:W-:Y:S01]  /*3620*/  CS2R R2, SRZ ;  /* 0x0000000000027805 */ /* 0x000fe2000001ff00 */
[----:B------:R-:W-:Y:S01]  /*3630*/  UISETP.GE.U32.AND UP0, UPT, UR11, 0x3, UPT ;  /* 0x000000030b00788c */ /* 0x000fe2000bf06070 */
[----:B--2---:R-:W-:-:S08]  /*3640*/  IMAD R0, R7, UR15, RZ ;  /* 0x0000000f07007c24 */ /* 0x004fd0000f8e02ff */
[----:B01-34-:R-:W-:Y:S05]  /*3650*/  BRA.U !UP0, `(.L_x_249) ;  /* 0x0000000908487547 */ /* 0x01bfea000b800000 */
[----:B------:R-:W2:Y:S01]  /*3660*/  LDC.64 R20, c[0x0][0x398] ;  /* 0x0000e600ff147b82 */ /* 0x000ea20000000a00 */
[----:B------:R-:W3:Y:S01]  /*3670*/  MUFU.EX2 R9, -R5 ;  /* 0x8000000500097308 */ /* 0x000ee20000000800 */
[----:B------:R-:W-:-:S06]  /*3680*/  CS2R R2, SRZ ;  /* 0x0000000000027805 */ /* 0x000fcc000001ff00 */
[----:B------:R-:W4:Y:S08]  /*3690*/  LDC.64 R18, c[0x0][0x3a0] ;  /* 0x0000e800ff127b82 */ /* 0x000f300000000a00 */
[----:B------:R-:W0:Y:S01]  /*36a0*/  LDC.64 R16, c[0x0][0x3a8] ;  /* 0x0000ea00ff107b82 */ /* 0x000e220000000a00 */
[----:B---3--:R-:W-:-:S07]  /*36b0*/  FMUL R6, R4, R9 ;  /* 0x0000000904067220 */ /* 0x008fce0000400000 */
.L_x_270:
[----:B--2---:R-:W-:-:S05]  /*36c0*/  IMAD.WIDE.U32 R26, R3, 0x4, R20 ;  /* 0x00000004031a7825 */ /* 0x004fca00078e0014 */
[----:B0-----:R-:W2:Y:S02]  /*36d0*/  LDG.E R10, desc[UR12][R26.64] ;  /* 0x0000000c1a0a7981 */ /* 0x001ea4000c1e1900 */
[----:B--2---:R-:W-:Y:S01]  /*36e0*/  IADD3 R8, PT, PT, R10, -0xd000000, RZ ;  /* 0xf30000000a087810 */ /* 0x004fe20007ffe0ff */
[----:B---3--:R0:W2:Y:S03]  /*36f0*/  MUFU.RSQ R9, R10 ;  /* 0x0000000a00097308 */ /* 0x0080a60000001400 */
[----:B------:R-:W-:-:S13]  /*3700*/  ISETP.GT.U32.AND P0, PT, R8, 0x727fffff, PT ;  /* 0x727fffff0800780c */ /* 0x000fda0003f04070 */
[----:B0-----:R-:W-:Y:S05]  /*3710*/  @!P0 BRA `(.L_x_250) ;  /* 0x0000000000188947 */ /* 0x001fea0003800000 */
[----:B------:R-:W-:Y:S01]  /*3720*/  BSSY.RECONVERGENT B0, `(.L_x_251) ;  /* 0x0000004000007945 */ /* 0x000fe20003800200 */
[----:B--2---:R-:W-:Y:S02]  /*3730*/  MOV R9, R10 ;  /* 0x0000000a00097202 */ /* 0x004fe40000000f00 */
[----:B------:R-:W-:-:S07]  /*3740*/  MOV R8, 0x3760 ;  /* 0x0000376000087802 */ /* 0x000fce0000000f00 */
[----:B-1--4-:R-:W-:Y:S05]  /*3750*/  CALL.REL.NOINC `($__internal_1_$__cuda_sm20_sqrt_rn_f32_slowpath) ;  /* 0x00000054000c7944 */ /* 0x012fea0003c00000 */
[----:B------:R-:W-:Y:S05]  /*3760*/  BSYNC.RECONVERGENT B0 ;  /* 0x0000000000007941 */ /* 0x000fea0003800200 */
.L_x_251:
[----:B------:R-:W-:Y:S05]  /*3770*/  BRA `(.L_x_252) ;  /* 0x0000000000107947 */ /* 0x000fea0003800000 */
.L_x_250:
[----:B--2---:R-:W-:Y:S01]  /*3780*/  FMUL.FTZ R13, R10, R9 ;  /* 0x000000090a0d7220 */ /* 0x004fe20000410000 */
[----:B------:R-:W-:-:S03]  /*3790*/  FMUL.FTZ R9, R9, 0.5 ;  /* 0x3f00000009097820 */ /* 0x000fc60000410000 */
[----:B------:R-:W-:-:S04]  /*37a0*/  FFMA R8, -R13, R13, R10 ;  /* 0x0000000d0d087223 */ /* 0x000fc8000000010a */
[----:B------:R-:W-:-:S07]  /*37b0*/  FFMA R13, R8, R9, R13 ;  /* 0x00000009080d7223 */ /* 0x000fce000000000d */
.L_x_252:
[----:B------:R-:W0:Y:S01]  /*37c0*/  MUFU.RCP R8, R13 ;  /* 0x0000000d00087308 */ /* 0x000e220000001000 */
[----:B------:R-:W-:Y:S07]  /*37d0*/  BSSY.RECONVERGENT B3, `(.L_x_253) ;  /* 0x000000c000037945 */ /* 0x000fee0003800200 */
[----:B------:R-:W2:Y:S01]  /*37e0*/  FCHK P0, R6, R13 ;  /* 0x0000000d06007302 */ /* 0x000ea20000000000 */
[----:B0-----:R-:W-:-:S04]  /*37f0*/  FFMA R9, R8, -R13, 1 ;  /* 0x3f80000008097423 */ /* 0x001fc8000000080d */
[----:B------:R-:W-:-:S04]  /*3800*/  FFMA R9, R8, R9, R8 ;  /* 0x0000000908097223 */ /* 0x000fc80000000008 */
[----:B------:R-:W-:-:S04]  /*3810*/  FFMA R8, R6, R9, RZ ;  /* 0x0000000906087223 */ /* 0x000fc800000000ff */
[----:B------:R-:W-:-:S04]  /*3820*/  FFMA R10, R8, -R13, R6 ;  /* 0x8000000d080a7223 */ /* 0x000fc80000000006 */
[----:B------:R-:W-:Y:S01]  /*3830*/  FFMA R8, R9, R10, R8 ;  /* 0x0000000a09087223 */ /* 0x000fe20000000008 */
[----:B--2---:R-:W-:Y:S06]  /*3840*/  @!P0 BRA `(.L_x_254) ;  /* 0x0000000000108947 */ /* 0x004fec0003800000 */
[----:B------:R-:W-:Y:S02]  /*3850*/  MOV R8, R13 ;  /* 0x0000000d00087202 */ /* 0x000fe40000000f00 */
[----:B------:R-:W-:Y:S02]  /*3860*/  MOV R9, R6 ;  /* 0x0000000600097202 */ /* 0x000fe40000000f00 */
[----:B------:R-:W-:-:S07]  /*3870*/  MOV R12, 0x3890 ;  /* 0x00003890000c7802 */ /* 0x000fce0000000f00 */
[----:B-1--4-:R-:W-:Y:S05]  /*3880*/  CALL.REL.NOINC `($__internal_2_$__cuda_sm3x_div_rn_noftz_f32_slowpath) ;  /* 0x0000005400147944 */ /* 0x012fea0003c00000 */
.L_x_254:
[----:B-1----:R-:W-:Y:S05]  /*3890*/  BSYNC.RECONVERGENT B3 ;  /* 0x0000000000037941 */ /* 0x002fea0003800200 */
.L_x_253:
[----:B----4-:R-:W-:-:S05]  /*38a0*/  IMAD.WIDE.U32 R24, R3, 0x4, R18 ;  /* 0x0000000403187825 */ /* 0x010fca00078e0012 */
[----:B------:R-:W2:Y:S01]  /*38b0*/  LDG.E R9, desc[UR12][R24.64] ;  /* 0x0000000c18097981 */ /* 0x000ea2000c1e1900 */
[----:B------:R-:W-:-:S05]  /*38c0*/  IADD3 R23, PT, PT, R0, R3, RZ ;  /* 0x0000000300177210 */ /* 0x000fca0007ffe0ff */
[----:B------:R-:W-:-:S04]  /*38d0*/  IMAD.WIDE R22, R23, 0x4, R16 ;  /* 0x0000000417167825 */ /* 0x000fc800078e0210 */
[----:B--2---:R-:W-:-:S05]  /*38e0*/  FMUL R9, R9, R8 ;  /* 0x0000000809097220 */ /* 0x004fca0000400000 */
[----:B------:R0:W-:Y:S04]  /*38f0*/  STG.E desc[UR12][R22.64], R9 ;  /* 0x0000000916007986 */ /* 0x0001e8000c10190c */
[----:B------:R-:W2:Y:S01]  /*3900*/  LDG.E R10, desc[UR12][R26.64+0x4] ;  /* 0x0000040c1a0a7981 */ /* 0x000ea2000c1e1900 */
[----:B------:R-:W-:Y:S01]  /*3910*/  FADD R2, R9, R2 ;  /* 0x0000000209027221 */ /* 0x000fe20000000000 */
[----:B--2---:R-:W-:Y:S01]  /*3920*/  IADD3 R8, PT, PT, R10, -0xd000000, RZ ;  /* 0xf30000000a087810 */ /* 0x004fe20007ffe0ff */
[----:B------:R0:W1:Y:S03]  /*3930*/  MUFU.RSQ R11, R10 ;  /* 0x0000000a000b7308 */ /* 0x0000660000001400 */
[----:B------:R-:W-:-:S13]  /*3940*/  ISETP.GT.U32.AND P0, PT, R8, 0x727fffff, PT ;  /* 0x727fffff0800780c */ /* 0x000fda0003f04070 */
[----:B0-----:R-:W-:Y:S05]  /*3950*/  @!P0 BRA `(.L_x_255) ;  /* 0x0000000000188947 */ /* 0x001fea0003800000 */
[----:B------:R-:W-:Y:S01]  /*3960*/  BSSY.RECONVERGENT B0, `(.L_x_256) ;  /* 0x0000004000007945 */ /* 0x000fe20003800200 */
[----:B------:R-:W-:Y:S02]  /*3970*/  MOV R9, R10 ;  /* 0x0000000a00097202 */ /* 0x000fe40000000f00 */
[----:B------:R-:W-:-:S07]  /*3980*/  MOV R8, 0x39a0 ;  /* 0x000039a000087802 */ /* 0x000fce0000000f00 */
[----:B-1----:R-:W-:Y:S05]  /*3990*/  CALL.REL.NOINC `($__internal_1_$__cuda_sm20_sqrt_rn_f32_slowpath) ;  /* 0x00000050007c7944 */ /* 0x002fea0003c00000 */
[----:B------:R-:W-:Y:S05]  /*39a0*/  BSYNC.RECONVERGENT B0 ;  /* 0x0000000000007941 */ /* 0x000fea0003800200 */
.L_x_256:
[----:B------:R-:W-:Y:S05]  /*39b0*/  BRA `(.L_x_257) ;  /* 0x0000000000107947 */ /* 0x000fea0003800000 */
.L_x_255:
[----:B-1----:R-:W-:Y:S01]  /*39c0*/  FMUL.FTZ R13, R10, R11 ;  /* 0x0000000b0a0d7220 */ /* 0x002fe20000410000 */
[----:B------:R-:W-:-:S03]  /*39d0*/  FMUL.FTZ R9, R11, 0.5 ;  /* 0x3f0000000b097820 */ /* 0x000fc60000410000 */
[----:B------:R-:W-:-:S04]  /*39e0*/  FFMA R8, -R13, R13, R10 ;  /* 0x0000000d0d087223 */ /* 0x000fc8000000010a */
[----:B------:R-:W-:-:S07]  /*39f0*/  FFMA R13, R8, R9, R13 ;  /* 0x00000009080d7223 */ /* 0x000fce000000000d */
.L_x_257:
        /* <DEDUP_REMOVED lines=10> */
[----:B------:R-:W-:Y:S02]  /*3aa0*/  MOV R9, R6 ;  /* 0x0000000600097202 */ /* 0x000fe40000000f00 */
[----:B------:R-:W-:-:S07]  /*3ab0*/  MOV R12, 0x3ad0 ;  /* 0x00003ad0000c7802 */ /* 0x000fce0000000f00 */
[----:B------:R-:W-:Y:S05]  /*3ac0*/  CALL.REL.NOINC `($__internal_2_$__cuda_sm3x_div_rn_noftz_f32_slowpath) ;  /* 0x0000005000847944 */ /* 0x000fea0003c00000 */
.L_x_259:
[----:B------:R-:W-:Y:S05]  /*3ad0*/  BSYNC.RECONVERGENT B3 ;  /* 0x0000000000037941 */ /* 0x000fea0003800200 */
.L_x_258:
[----:B------:R-:W2:Y:S02]  /*3ae0*/  LDG.E R9, desc[UR12][R24.64+0x4] ;  /* 0x0000040c18097981 */ /* 0x000ea4000c1e1900 */
        /* <DEDUP_REMOVED lines=13> */
.L_x_261:
[----:B------:R-:W-:Y:S05]  /*3bc0*/  BRA `(.L_x_262) ;  /* 0x0000000000107947 */ /* 0x000fea0003800000 */
.L_x_260:
[----:B-1----:R-:W-:Y:S01]  /*3bd0*/  FMUL.FTZ R13, R10, R11 ;  /* 0x0000000b0a0d7220 */ /* 0x002fe20000410000 */
[----:B------:R-:W-:-:S03]  /*3be0*/  FMUL.FTZ R9, R11, 0.5 ;  /* 0x3f0000000b097820 */ /* 0x000fc60000410000 */
[----:B------:R-:W-:-:S04]  /*3bf0*/  FFMA R8, -R13, R13, R10 ;  /* 0x0000000d0d087223 */ /* 0x000fc8000000010a */
[----:B------:R-:W-:-:S07]  /*3c00*/  FFMA R13, R8, R9, R13 ;  /* 0x00000009080d7223 */ /* 0x000fce000000000d */
.L_x_262:
        /* <DEDUP_REMOVED lines=13> */
.L_x_264:
[----:B------:R-:W-:Y:S05]  /*3ce0*/  BSYNC.RECONVERGENT B3 ;  /* 0x0000000000037941 */ /* 0x000fea0003800200 */
.L_x_263:
        /* <DEDUP_REMOVED lines=14> */
.L_x_266:
[----:B------:R-:W-:Y:S05]  /*3dd0*/  BRA `(.L_x_267) ;  /* 0x0000000000107947 */ /* 0x000fea0003800000 */
.L_x_265:
[----:B-1----:R-:W-:Y:S01]  /*3de0*/  FMUL.FTZ R13, R26, R11 ;  /* 0x0000000b1a0d7220 */ /* 0x002fe20000410000 */
[----:B------:R-:W-:-:S03]  /*3df0*/  FMUL.FTZ R9, R11, 0.5 ;  /* 0x3f0000000b097820 */ /* 0x000fc60000410000 */
[----:B------:R-:W-:-:S04]  /*3e00*/  FFMA R8, -R13, R13, R26 ;  /* 0x0000000d0d087223 */ /* 0x000fc8000000011a */
[----:B------:R-:W-:-:S07]  /*3e10*/  FFMA R13, R8, R9, R13 ;  /* 0x00000009080d7223 */ /* 0x000fce000000000d */
.L_x_267:
        /* <DEDUP_REMOVED lines=13> */
.L_x_269:
[----:B------:R-:W-:Y:S05]  /*3ef0*/  BSYNC.RECONVERGENT B3 ;  /* 0x0000000000037941 */ /* 0x000fea0003800200 */
.L_x_268:
[----:B------:R-:W2:Y:S01]  /*3f00*/  LDG.E R25, desc[UR12][R24.64+0xc] ;  /* 0x00000c0c18197981 */ /* 0x000ea2000c1e1900 */
[----:B------:R-:W-:-:S04]  /*3f10*/  IADD3 R3, PT, PT, R3, 0x4, RZ ;  /* 0x0000000403037810 */ /* 0x000fc80007ffe0ff */
[----:B------:R-:W-:Y:S01]  /*3f20*/  ISETP.NE.AND P0, PT, R3, UR10, PT ;  /* 0x0000000a03007c0c */ /* 0x000fe2000bf05270 */
[----:B--2---:R-:W-:-:S04]  /*3f30*/  FMUL R9, R25, R8 ;  /* 0x0000000819097220 */ /* 0x004fc80000400000 */
[----:B------:R-:W-:Y:S01]  /*3f40*/  FADD R2, R2, R9 ;  /* 0x0000000902027221 */ /* 0x000fe20000000000 */
[----:B------:R3:W-:Y:S07]  /*3f50*/  STG.E desc[UR12][R22.64+0xc], R9 ;  /* 0x00000c0916007986 */ /* 0x0007ee000c10190c */
[----:B------:R-:W-:Y:S05]  /*3f60*/  @P0 BRA `(.L_x_270) ;  /* 0xfffffff400d40947 */ /* 0x000fea000383ffff */
[----:B------:R-:W-:-:S07]  /*3f70*/  MOV R3, UR10 ;  /* 0x0000000a00037c02 */ /* 0x000fce0008000f00 */
.L_x_249:
[----:B------:R-:W-:-:S09]  /*3f80*/  UISETP.NE.AND UP0, UPT, UR8, URZ, UPT ;  /* 0x000000ff0800728c */ /* 0x000fd2000bf05270 */
[----:B------:R-:W-:Y:S05]  /*3f90*/  BRA.U !UP0, `(.L_x_271) ;  /* 0x0000000508ec7547 */ /* 0x000fea000b800000 */
[----:B------:R-:W-:-:S09]  /*3fa0*/  UISETP.NE.AND UP0, UPT, UR9, URZ, UPT ;  /* 0x000000ff0900728c */ /* 0x000fd2000bf05270 */
[----:B------:R-:W-:Y:S05]  /*3fb0*/  BRA.U !UP0, `(.L_x_272) ;  /* 0x0000000508307547 */ /* 0x000fea000b800000 */
[----:B------:R-:W2:Y:S02]  /*3fc0*/  LDC.64 R20, c[0x0][0x398] ;  /* 0x0000e600ff147b82 */ /* 0x000ea40000000a00 */
[----:B--2---:R-:W-:-:S05]  /*3fd0*/  IMAD.WIDE.U32 R20, R3, 0x4, R20 ;  /* 0x0000000403147825 */ /* 0x004fca00078e0014 */
[----:B0-----:R-:W2:Y:S01]  /*3fe0*/  LDG.E R8, desc[UR12][R20.64] ;  /* 0x0000000c14087981 */ /* 0x001ea2000c1e1900 */
[----:B------:R-:W0:Y:S01]  /*3ff0*/  MUFU.EX2 R11, -R5 ;  /* 0x80000005000b7308 */ /* 0x000e220000000800 */
[----:B--2---:R-:W-:-:S07]  /*4000*/  IADD3 R6, PT, PT, R8, -0xd000000, RZ ;  /* 0xf300000008067810 */ /* 0x004fce0007ffe0ff */
[----:B---3--:R2:W3:Y:S01]  /*4010*/  MUFU.RSQ R9, R8 ;  /* 0x0000000800097308 */ /* 0x0084e20000001400 */
[----:B------:R-:W-:Y:S01]  /*4020*/  ISETP.GT.U32.AND P0, PT, R6, 0x727fffff, PT ;  /* 0x727fffff0600780c */ /* 0x000fe20003f04070 */
[----:B0-----:R-:W-:-:S12]  /*4030*/  FMUL R6, R4, R11 ;  /* 0x0000000b04067220 */ /* 0x001fd80000400000 */
[----:B--2---:R-:W-:Y:S05]  /*4040*/  @!P0 BRA `(.L_x_273) ;  /* 0x0000000000188947 */ /* 0x004fea0003800000 */
[----:B------:R-:W-:Y:S01]  /*4050*/  BSSY.RECONVERGENT B0, `(.L_x_274) ;  /* 0x0000004000007945 */ /* 0x000fe20003800200 */
[----:B---3--:R-:W-:Y:S02]  /*4060*/  MOV R9, R8 ;  /* 0x0000000800097202 */ /* 0x008fe40000000f00 */
[----:B------:R-:W-:-:S07]  /*4070*/  MOV R8, 0x4090 ;  /* 0x0000409000087802 */ /* 0x000fce0000000f00 */
[----:B-1----:R-:W-:Y:S05]  /*4080*/  CALL.REL.NOINC `($__internal_1_$__cuda_sm20_sqrt_rn_f32_slowpath) ;  /* 0x0000004800c07944 */ /* 0x002fea0003c00000 */
[----:B------:R-:W-:Y:S05]  /*4090*/  BSYNC.RECONVERGENT B0 ;  /* 0x0000000000007941 */ /* 0x000fea0003800200 */
.L_x_274:
[----:B------:R-:W-:Y:S05]  /*40a0*/  BRA `(.L_x_275) ;  /* 0x0000000000107947 */ /* 0x000fea0003800000 */
.L_x_273:
[----:B---3--:R-:W-:Y:S01]  /*40b0*/  FMUL.FTZ R13, R8, R9 ;  /* 0x00000009080d7220 */ /* 0x008fe20000410000 */
[----:B------:R-:W-:-:S03]  /*40c0*/  FMUL.FTZ R9, R9, 0.5 ;  /* 0x3f00000009097820 */ /* 0x000fc60000410000 */
[----:B------:R-:W-:-:S04]  /*40d0*/  FFMA R8, -R13, R13, R8 ;  /* 0x0000000d0d087223 */ /* 0x000fc80000000108 */
[----:B------:R-:W-:-:S07]  /*40e0*/  FFMA R13, R8, R9, R13 ;  /* 0x00000009080d7223 */ /* 0x000fce000000000d */
.L_x_275:
        /* <DEDUP_REMOVED lines=12> */
[----:B-1----:R-:W-:Y:S05]  /*41b0*/  CALL.REL.NOINC `($__internal_2_$__cuda_sm3x_div_rn_noftz_f32_slowpath) ;  /* 0x0000004800c87944 */ /* 0x002fea0003c00000 */
.L_x_277:
[----:B-1----:R-:W-:Y:S05]  /*41c0*/  BSYNC.RECONVERGENT B3 ;  /* 0x0000000000037941 */ /* 0x002fea0003800200 */
.L_x_276:
[----:B------:R-:W0:Y:S08]  /*41d0*/  LDC.64 R18, c[0x0][0x3a0] ;  /* 0x0000e800ff127b82 */ /* 0x000e300000000a00 */
[----:B------:R-:W1:Y:S01]  /*41e0*/  LDC.64 R16, c[0x0][0x3a8] ;  /* 0x0000ea00ff107b82 */ /* 0x000e620000000a00 */
[----:B0-----:R-:W-:-:S05]  /*41f0*/  IMAD.WIDE.U32 R18, R3, 0x4, R18 ;  /* 0x0000000403127825 */ /* 0x001fca00078e0012 */
[----:B------:R-:W2:Y:S01]  /*4200*/  LDG.E R9, desc[UR12][R18.64] ;  /* 0x0000000c12097981 */ /* 0x000ea2000c1e1900 */
[----:B------:R-:W-:-:S05]  /*4210*/  IADD3 R11, PT, PT, R0, R3, RZ ;  /* 0x00000003000b7210 */ /* 0x000fca0007ffe0ff */
[----:B-1----:R-:W-:-:S04]  /*4220*/  IMAD.WIDE R16, R11, 0x4, R16 ;  /* 0x000000040b107825 */ /* 0x002fc800078e0210 */
        /* <DEDUP_REMOVED lines=13> */
.L_x_279:
[----:B------:R-:W-:Y:S05]  /*4300*/  BRA `(.L_x_280) ;  /* 0x0000000000107947 */ /* 0x000fea0003800000 */
.L_x_278:
[----:B-1----:R-:W-:Y:S01]  /*4310*/  FMUL.FTZ R13, R20, R11 ;  /* 0x0000000b140d7220 */ /* 0x002fe20000410000 */
[----:B------:R-:W-:-:S03]  /*4320*/  FMUL.FTZ R9, R11, 0.5 ;  /* 0x3f0000000b097820 */ /* 0x000fc60000410000 */
[----:B------:R-:W-:-:S04]  /*4330*/  FFMA R8, -R13, R13, R20 ;  /* 0x0000000d0d087223 */ /* 0x000fc80000000114 */
[----:B------:R-:W-:-:S07]  /*4340*/  FFMA R13, R8, R9, R13 ;  /* 0x00000009080d7223 */ /* 0x000fce000000000d */
.L_x_280:
        /* <DEDUP_REMOVED lines=13> */
.L_x_282:
[----:B------:R-:W-:Y:S05]  /*4420*/  BSYNC.RECONVERGENT B3 ;  /* 0x0000000000037941 */ /* 0x000fea0003800200 */
.L_x_281:
[----:B------:R-:W2:Y:S01]  /*4430*/  LDG.E R19, desc[UR12][R18.64+0x4] ;  /* 0x0000040c12137981 */ /* 0x000ea2000c1e1900 */
[----:B------:R-:W-:Y:S01]  /*4440*/  IADD3 R3, PT, PT, R3, 0x2, RZ ;  /* 0x0000000203037810 */ /* 0x000fe20007ffe0ff */
[----:B--2---:R-:W-:-:S04]  /*4450*/  FMUL R9, R19, R8 ;  /* 0x0000000813097220 */ /* 0x004fc80000400000 */
[----:B------:R-:W-:Y:S01]  /*4460*/  FADD R2, R2, R9 ;  /* 0x0000000902027221 */ /* 0x000fe20000000000 */
[----:B------:R2:W-:Y:S06]  /*4470*/  STG.E desc[UR12][R16.64+0x4], R9 ;  /* 0x0000040910007986 */ /* 0x0005ec000c10190c */
.L_x_272:
[----:B------:R-:W-:-:S09]  /*4480*/  UISETP.NE.AND UP0, UPT, UR14, URZ, UPT ;  /* 0x000000ff0e00728c */ /* 0x000fd2000bf05270 */
[----:B------:R-:W-:Y:S05]  /*4490*/  BRA.U !UP0, `(.L_x_271) ;  /* 0x0000000108ac7547 */ /* 0x000fea000b800000 */
[----:B--23--:R-:W2:Y:S02]  /*44a0*/  LDC.64 R8, c[0x0][0x398] ;  /* 0x0000e600ff087b82 */ /* 0x00cea40000000a00 */
[----:B--2---:R-:W-:-:S06]  /*44b0*/  IMAD.WIDE.U32 R8, R3, 0x4, R8 ;  /* 0x0000000403087825 */ /* 0x004fcc00078e0008 */
[----:B0-----:R-:W2:Y:S01]  /*44c0*/  LDG.E R8, desc[UR12][R8.64] ;  /* 0x0000000c08087981 */ /* 0x001ea2000c1e1900 */
[----:B------:R-:W0:Y:S01]  /*44d0*/  MUFU.EX2 R13, -R5 ;  /* 0x80000005000d7308 */ /* 0x000e220000000800 */
[----:B--2---:R-:W-:-:S07]  /*44e0*/  IADD3 R6, PT, PT, R8, -0xd000000, RZ ;  /* 0xf300000008067810 */ /* 0x004fce0007ffe0ff */
[----:B------:R2:W3:Y:S01]  /*44f0*/  MUFU.RSQ R11, R8 ;  /* 0x00000008000b7308 */ /* 0x0004e20000001400 */
[----:B------:R-:W-:Y:S01]  /*4500*/  ISETP.GT.U32.AND P0, PT, R6, 0x727fffff, PT ;  /* 0x727fffff0600780c */ /* 0x000fe20003f04070 */
[----:B0-----:R-:W-:-:S12]  /*4510*/  FMUL R6, R4, R13 ;  /* 0x0000000d04067220 */ /* 0x001fd80000400000 */
[----:B--2---:R-:W-:Y:S05]  /*4520*/  @!P0 BRA `(.L_x_283) ;  /* 0x0000000000188947 */ /* 0x004fea0003800000 */
[----:B------:R-:W-:Y:S01]  /*4530*/  BSSY.RECONVERGENT B0, `(.L_x_284) ;  /* 0x0000004000007945 */ /* 0x000fe20003800200 */
[----:B------:R-:W-:Y:S02]  /*4540*/  MOV R9, R8 ;  /* 0x0000000800097202 */ /* 0x000fe40000000f00 */
[----:B------:R-:W-:-:S07]  /*4550*/  MOV R8, 0x4570 ;  /* 0x0000457000087802 */ /* 0x000fce0000000f00 */
[----:B-1-3--:R-:W-:Y:S05]  /*4560*/  CALL.REL.NOINC `($__internal_1_$__cuda_sm20_sqrt_rn_f32_slowpath) ;  /* 0x0000004400887944 */ /* 0x00afea0003c00000 */
[----:B------:R-:W-:Y:S05]  /*4570*/  BSYNC.RECONVERGENT B0 ;  /* 0x0000000000007941 */ /* 0x000fea0003800200 */
.L_x_284:
[----:B------:R-:W-:Y:S05]  /*4580*/  BRA `(.L_x_285) ;  /* 0x0000000000107947 */ /* 0x000fea0003800000 */
.L_x_283:
[----:B---3--:R-:W-:Y:S01]  /*4590*/  FMUL.FTZ R13, R8, R11 ;  /* 0x0000000b080d7220 */ /* 0x008fe20000410000 */
[----:B------:R-:W-:-:S03]  /*45a0*/  FMUL.FTZ R9, R11, 0.5 ;  /* 0x3f0000000b097820 */ /* 0x000fc60000410000 */
[----:B------:R-:W-:-:S04]  /*45b0*/  FFMA R8, -R13, R13, R8 ;  /* 0x0000000d0d087223 */ /* 0x000fc80000000108 */
[----:B------:R-:W-:-:S07]  /*45c0*/  FFMA R13, R8, R9, R13 ;  /* 0x00000009080d7223 */ /* 0x000fce000000000d */
.L_x_285:
        /* <DEDUP_REMOVED lines=13> */
[----:B------:R-:W-:-:S07]  /*46a0*/  MOV R12, R8 ;  /* 0x00000008000c7202 */ /* 0x000fce0000000f00 */
.L_x_287:
[----:B-1----:R-:W-:Y:S05]  /*46b0*/  BSYNC.RECONVERGENT B3 ;  /* 0x0000000000037941 */ /* 0x002fea0003800200 */
.L_x_286:
[----:B------:R-:W0:Y:S08]  /*46c0*/  LDC.64 R8, c[0x0][0x3a0] ;  /* 0x0000e800ff087b82 */ /* 0x000e300000000a00 */
[----:B------:R-:W1:Y:S01]  /*46d0*/  LDC.64 R10, c[0x0][0x3a8] ;  /* 0x0000ea00ff0a7b82 */ /* 0x000e620000000a00 */
[----:B0-----:R-:W-:-:S06]  /*46e0*/  IMAD.WIDE.U32 R8, R3, 0x4, R8 ;  /* 0x0000000403087825 */ /* 0x001fcc00078e0008 */
[----:B------:R-:W2:Y:S01]  /*46f0*/  LDG.E R9, desc[UR12][R8.64] ;  /* 0x0000000c08097981 */ /* 0x000ea2000c1e1900 */
[----:B------:R-:W-:-:S05]  /*4700*/  IADD3 R3, PT, PT, R0, R3, RZ ;  /* 0x0000000300037210 */ /* 0x000fca0007ffe0ff */
[----:B-1----:R-:W-:-:S04]  /*4710*/  IMAD.WIDE R10, R3, 0x4, R10 ;  /* 0x00000004030a7825 */ /* 0x002fc800078e020a */
[----:B--2---:R-:W-:-:S04]  /*4720*/  FMUL R3, R9, R12 ;  /* 0x0000000c09037220 */ /* 0x004fc80000400000 */
[----:B------:R-:W-:Y:S01]  /*4730*/  FADD R2, R2, R3 ;  /* 0x0000000302027221 */ /* 0x000fe20000000000 */
[----:B------:R4:W-:Y:S06]  /*4740*/  STG.E desc[UR12][R10.64], R3 ;  /* 0x000000030a007986 */ /* 0x0009ec000c10190c */
.L_x_271:
[----:B------:R-:W-:Y:S01]  /*4750*/  UISETP.GE.U32.AND UP0, UPT, UR11, 0x7, UPT ;  /* 0x000000070b00788c */ /* 0x000fe2000bf06070 */
[----:B----4-:R-:W-:-:S08]  /*4760*/  HFMA2 R3, -RZ, RZ, 0, 0 ;  /* 0x00000000ff037431 */ /* 0x010fd000000001ff */
[----:B------:R-:W-:Y:S05]  /*4770*/  BRA.U !UP0, `(.L_x_288) ;  /* 0x0000000908f87547 */ /* 0x000fea000b800000 */
[----:B------:R-:W4:Y:S01]  /*4780*/  LDC.64 R18, c[0x0][0x3a8] ;  /* 0x0000ea00ff127b82 */ /* 0x000f220000000a00 */
[----:B------:R-:W-:Y:S02]  /*4790*/  SHF.R.S32.HI R3, RZ, 0x1f, R0 ;  /* 0x0000001fff037819 */ /* 0x000fe40000011400 */
[----:B--2---:R-:W-:-:S07]  /*47a0*/  MOV R17, RZ ;  /* 0x000000ff00117202 */ /* 0x004fce0000000f00 */
.L_x_329:
[----:B------:R-:W-:Y:S01]  /*47b0*/  FSETP.NEU.AND P0, PT, R2, RZ, PT ;  /* 0x000000ff0200720b */ /* 0x000fe20003f0d000 */
[----:B------:R-:W-:-:S12]  /*47c0*/  BSSY.RECONVERGENT B3, `(.L_x_289) ;  /* 0x0000017000037945 */ /* 0x000fd80003800200 */
[----:B01234-:R-:W-:Y:S05]  /*47d0*/  @!P0 BRA `(.L_x_290) ;  /* 0x0000000000488947 */ /* 0x01ffea0003800000 */
[----:B------:R-:W-:-:S05]  /*47e0*/  IADD3 R21, PT, PT, R0, R17, RZ ;  /* 0x0000001100157210 */ /* 0x000fca0007ffe0ff */
[----:B----4-:R-:W-:-:S05]  /*47f0*/  IMAD.WIDE R20, R21, 0x4, R18 ;  /* 0x0000000415147825 */ /* 0x010fca00078e0212 */
[----:B0--3--:R-:W2:Y:S01]  /*4800*/  LDG.E R9, desc[UR12][R20.64] ;  /* 0x0000000c14097981 */ /* 0x009ea2000c1e1900 */
        /* <DEDUP_REMOVED lines=9> */
[----:B------:R-:W-:Y:S02]  /*48a0*/  MOV R8, R2 ;  /* 0x0000000200087202 */ /* 0x000fe40000000f00 */
[----:B------:R-:W-:-:S07]  /*48b0*/  MOV R12, 0x48d0 ;  /* 0x000048d0000c7802 */ /* 0x000fce0000000f00 */
[----:B-1----:R-:W-:Y:S05]  /*48c0*/  CALL.REL.NOINC `($__internal_2_$__cuda_sm3x_div_rn_noftz_f32_slowpath) ;  /* 0x0000004400047944 */ /* 0x002fea0003c00000 */
.L_x_292:
[----:B-1----:R-:W-:Y:S05]  /*48d0*/  BSYNC.RECONVERGENT B4 ;  /* 0x0000000000047941 */ /* 0x002fea0003800200 */
.L_x_291:
[----:B------:R2:W-:Y:S01]  /*48e0*/  STG.E desc[UR12][R20.64], R8 ;  /* 0x0000000814007986 */ /* 0x0005e2000c10190c */
[----:B------:R-:W-:Y:S05]  /*48f0*/  BRA `(.L_x_293) ;  /* 0x00000000000c7947 */ /* 0x000fea0003800000 */
.L_x_290:
[----:B---3--:R-:W-:-:S05]  /*4900*/  IADD3 R9, PT, PT, R0, R17, RZ ;  /* 0x0000001100097210 */ /* 0x008fca0007ffe0ff */
[----:B----4-:R-:W-:-:S05]  /*4910*/  IMAD.WIDE R8, R9, 0x4, R18 ;  /* 0x0000000409087825 */ /* 0x010fca00078e0212 */
[----:B0-----:R0:W-:Y:S02]  /*4920*/  STG.E desc[UR12][R8.64], RZ ;  /* 0x000000ff08007986 */ /* 0x0011e4000c10190c */
.L_x_293:
[----:B-1----:R-:W-:Y:S05]  /*4930*/  BSYNC.RECONVERGENT B3 ;  /* 0x0000000000037941 */ /* 0x002fea0003800200 */
.L_x_289:
[----:B------:R-:W-:Y:S01]  /*4940*/  FSETP.NEU.AND P1, PT, R2, RZ, PT ;  /* 0x000000ff0200720b */ /* 0x000fe20003f2d000 */
[----:B------:R-:W-:Y:S01]  /*4950*/  BSSY.RECONVERGENT B3, `(.L_x_294) ;  /* 0x0000018000037945 */ /* 0x000fe20003800200 */
[----:B------:R-:W-:-:S04]  /*4960*/  IADD3 R6, P0, PT, R0, R17, RZ ;  /* 0x0000001100067210 */ /* 0x000fc80007f1e0ff */
[----:B0-----:R-:W-:Y:S02]  /*4970*/  IADD3.X R9, PT, PT, RZ, R3, RZ, P0, !PT ;  /* 0x00000003ff097210 */ /* 0x001fe400007fe4ff */
[----:B--2---:R-:W-:-:S04]  /*4980*/  LEA R20, P0, R6, UR16, 0x2 ;  /* 0x0000001006147c11 */ /* 0x004fc8000f8010ff */
[----:B------:R-:W-:Y:S01]  /*4990*/  LEA.HI.X R21, R6, UR17, R9, 0x2, P0 ;  /* 0x0000001106157c11 */ /* 0x000fe200080f1409 */
[----:B------:R-:W-:Y:S08]  /*49a0*/  @!P1 BRA `(.L_x_295) ;  /* 0x0000000000449947 */ /* 0x000ff00003800000 */
        /* <DEDUP_REMOVED lines=11> */
[----:B------:R-:W-:Y:S02]  /*4a60*/  MOV R8, R2 ;  /* 0x0000000200087202 */ /* 0x000fe40000000f00 */
[----:B------:R-:W-:-:S07]  /*4a70*/  MOV R12, 0x4a90 ;  /* 0x00004a90000c7802 */ /* 0x000fce0000000f00 */
[----:B------:R-:W-:Y:S05]  /*4a80*/  CALL.REL.NOINC `($__internal_2_$__cuda_sm3x_div_rn_noftz_f32_slowpath) ;  /* 0x0000004000947944 */ /* 0x000fea0003c00000 */
.L_x_297:
[----:B------:R-:W-:Y:S05]  /*4a90*/  BSYNC.RECONVERGENT B4 ;  /* 0x0000000000047941 */ /* 0x000fea0003800200 */
.L_x_296:
[----:B------:R1:W-:Y:S01]  /*4aa0*/  STG.E desc[UR12][R20.64+0x4], R8 ;  /* 0x0000040814007986 */ /* 0x0003e2000c10190c */
[----:B------:R-:W-:Y:S05]  /*4ab0*/  BRA `(.L_x_298) ;  /* 0x0000000000047947 */ /* 0x000fea0003800000 */
.L_x_295:
[----:B------:R0:W-:Y:S02]  /*4ac0*/  STG.E desc[UR12][R20.64+0x4], RZ ;  /* 0x000004ff14007986 */ /* 0x0001e4000c10190c */
.L_x_298:
[----:B------:R-:W-:Y:S05]  /*4ad0*/  BSYNC.RECONVERGENT B3 ;  /* 0x0000000000037941 */ /* 0x000fea0003800200 */
.L_x_294:
[----:B------:R-:W-:Y:S01]  /*4ae0*/  FSETP.NEU.AND P0, PT, R2, RZ, PT ;  /* 0x000000ff0200720b */ /* 0x000fe20003f0d000 */
[----:B------:R-:W-:-:S12]  /*4af0*/  BSSY.RECONVERGENT B3, `(.L_x_299) ;  /* 0x0000014000037945 */ /* 0x000fd80003800200 */
[----:B------:R-:W-:Y:S05]  /*4b00*/  @!P0 BRA `(.L_x_300) ;  /* 0x0000000000448947 */ /* 0x000fea0003800000 */
[----:B------:R-:W2:Y:S01]  /*4b10*/  LDG.E R10, desc[UR12][R20.64+0x8] ;  /* 0x0000080c140a7981 */ /* 0x000ea2000c1e1900 */
[----:B------:R-:W3:Y:S01]  /*4b20*/  MUFU.RCP R9, R2 ;  /* 0x0000000200097308 */ /* 0x000ee20000001000 */
[----:B------:R-:W-:Y:S01]  /*4b30*/  BSSY.RECONVERGENT B4, `(.L_x_301) ;  /* 0x000000c000047945 */ /* 0x000fe20003800200 */
[----:B---3--:R-:W-:-:S04]  /*4b40*/  FFMA R6, R9, -R2, 1 ;  /* 0x3f80000009067423 */ /* 0x008fc80000000802 */
[----:B------:R-:W-:Y:S02]  /*4b50*/  FFMA R6, R9, R6, R9 ;  /* 0x0000000609067223 */ /* 0x000fe40000000009 */
[----:B--2---:R-:W2:Y:S02]  /*4b60*/  FCHK P0, R10, R2 ;  /* 0x000000020a007302 */ /* 0x004ea40000000000 */
[----:B------:R-:W-:-:S04]  /*4b70*/  FFMA R9, R6, R10, RZ ;  /* 0x0000000a06097223 */ /* 0x000fc800000000ff */
[----:B-1----:R-:W-:-:S04]  /*4b80*/  FFMA R8, R9, -R2, R10 ;  /* 0x8000000209087223 */ /* 0x002fc8000000000a */
[----:B------:R-:W-:Y:S01]  /*4b90*/  FFMA R8, R6, R8, R9 ;  /* 0x0000000806087223 */ /* 0x000fe20000000009 */
[----:B--2---:R-:W-:Y:S06]  /*4ba0*/  @!P0 BRA `(.L_x_302) ;  /* 0x0000000000108947 */ /* 0x004fec0003800000 */
[----:B------:R-:W-:Y:S02]  /*4bb0*/  MOV R9, R10 ;  /* 0x0000000a00097202 */ /* 0x000fe40000000f00 */
[----:B------:R-:W-:Y:S02]  /*4bc0*/  MOV R8, R2 ;  /* 0x0000000200087202 */ /* 0x000fe40000000f00 */
[----:B------:R-:W-:-:S07]  /*4bd0*/  MOV R12, 0x4bf0 ;  /* 0x00004bf0000c7802 */ /* 0x000fce0000000f00 */
[----:B0-----:R-:W-:Y:S05]  /*4be0*/  CALL.REL.NOINC `($__internal_2_$__cuda_sm3x_div_rn_noftz_f32_slowpath) ;  /* 0x00000040003c7944 */ /* 0x001fea0003c00000 */
.L_x_302:
[----:B------:R-:W-:Y:S05]  /*4bf0*/  BSYNC.RECONVERGENT B4 ;  /* 0x0000000000047941 */ /* 0x000fea0003800200 */
.L_x_301:
[----:B------:R3:W-:Y:S01]  /*4c00*/  STG.E desc[UR12][R20.64+0x8], R8 ;  /* 0x0000080814007986 */ /* 0x0007e2000c10190c */
[----:B------:R-:W-:Y:S05]  /*4c10*/  BRA `(.L_x_303) ;  /* 0x0000000000047947 */ /* 0x000fea0003800000 */
.L_x_300:
[----:B------:R2:W-:Y:S02]  /*4c20*/  STG.E desc[UR12][R20.64+0x8], RZ ;  /* 0x000008ff14007986 */ /* 0x0005e4000c10190c */
.L_x_303:
[----:B------:R-:W-:Y:S05]  /*4c30*/  BSYNC.RECONVERGENT B3 ;  /* 0x0000000000037941 */ /* 0x000fea0003800200 */
.L_x_299:
[----:B------:R-:W-:Y:S01]  /*4c40*/  FSETP.NEU.AND P0, PT, R2, RZ, PT ;  /* 0x000000ff0200720b */ /* 0x000fe20003f0d000 */
[----:B------:R-:W-:-:S12]  /*4c50*/  BSSY.RECONVERGENT B3, `(.L_x_304) ;  /* 0x0000014000037945 */ /* 0x000fd80003800200 */
[----:B------:R-:W-:Y:S05]  /*4c60*/  @!P0 BRA `(.L_x_305) ;  /* 0x0000000000448947 */ /* 0x000fea0003800000 */
[----:B------:R-:W4:Y:S01]  /*4c70*/  LDG.E R10, desc[UR12][R20.64+0xc] ;  /* 0x00000c0c140a7981 */ /* 0x000f22000c1e1900 */
[----:B------:R-:W5:Y:S01]  /*4c80*/  MUFU.RCP R9, R2 ;  /* 0x0000000200097308 */ /* 0x000f620000001000 */
[----:B------:R-:W-:Y:S01]  /*4c90*/  BSSY.RECONVERGENT B4, `(.L_x_306) ;  /* 0x000000c000047945 */ /* 0x000fe20003800200 */
[----:B-----5:R-:W-:-:S04]  /*4ca0*/  FFMA R6, R9, -R2, 1 ;  /* 0x3f80000009067423 */ /* 0x020fc80000000802 */
[----:B------:R-:W-:Y:S02]  /*4cb0*/  FFMA R6, R9, R6, R9 ;  /* 0x0000000609067223 */ /* 0x000fe40000000009 */
[----:B----4-:R-:W4:Y:S02]  /*4cc0*/  FCHK P0, R10, R2 ;  /* 0x000000020a007302 */ /* 0x010f240000000000 */
[----:B------:R-:W-:-:S04]  /*4cd0*/  FFMA R9, R6, R10, RZ ;  /* 0x0000000a06097223 */ /* 0x000fc800000000ff */
[----:B-1-3--:R-:W-:-:S04]  /*4ce0*/  FFMA R8, R9, -R2, R10 ;  /* 0x8000000209087223 */ /* 0x00afc8000000000a */
[----:B------:R-:W-:Y:S01]  /*4cf0*/  FFMA R8, R6, R8, R9 ;  /* 0x0000000806087223 */ /* 0x000fe20000000009 */
[----:B----4-:R-:W-:Y:S06]  /*4d00*/  @!P0 BRA `(.L_x_307) ;  /* 0x0000000000108947 */ /* 0x010fec0003800000 */
[----:B------:R-:W-:Y:S02]  /*4d10*/  MOV R9, R10 ;  /* 0x0000000a00097202 */ /* 0x000fe40000000f00 */
[----:B------:R-:W-:Y:S02]  /*4d20*/  MOV R8, R2 ;  /* 0x0000000200087202 */ /* 0x000fe40000000f00 */
[----:B------:R-:W-:-:S07]  /*4d30*/  MOV R12, 0x4d50 ;  /* 0x00004d50000c7802 */ /* 0x000fce0000000f00 */
[----:B0-2---:R-:W-:Y:S05]  /*4d40*/  CALL.REL.NOINC `($__internal_2_$__cuda_sm3x_div_rn_noftz_f32_slowpath) ;  /* 0x0000003c00e47944 */ /* 0x005fea0003c00000 */
.L_x_307:
[----:B------:R-:W-:Y:S05]  /*4d50*/  BSYNC.RECONVERGENT B4 ;  /* 0x0000000000047941 */ /* 0x000fea0003800200 */
.L_x_306:
[----:B------:R1:W-:Y:S01]  /*4d60*/  STG.E desc[UR12][R20.64+0xc], R8 ;  /* 0x00000c0814007986 */ /* 0x0003e2000c10190c */
[----:B------:R-:W-:Y:S05]  /*4d70*/  BRA `(.L_x_308) ;  /* 0x0000000000047947 */ /* 0x000fea0003800000 */
.L_x_305:
[----:B------:R4:W-:Y:S02]  /*4d80*/  STG.E desc[UR12][R20.64+0xc], RZ ;  /* 0x00000cff14007986 */ /* 0x0009e4000c10190c */
.L_x_308:
[----:B------:R-:W-:Y:S05]  /*4d90*/  BSYNC.RECONVERGENT B3 ;  /* 0x0000000000037941 */ /* 0x000fea0003800200 */
.L_x_304:
[----:B------:R-:W-:Y:S01]  /*4da0*/  FSETP.NEU.AND P0, PT, R2, RZ, PT ;  /* 0x000000ff0200720b */ /* 0x000fe20003f0d000 */
[----:B------:R-:W-:-:S12]  /*4db0*/  BSSY.RECONVERGENT B3, `(.L_x_309) ;  /* 0x0000014000037945 */ /* 0x000fd80003800200 */
[----:B------:R-:W-:Y:S05]  /*4dc0*/  @!P0 BRA `(.L_x_310) ;  /* 0x0000000000448947 */ /* 0x000fea0003800000 */
[----:B------:R-:W5:Y:S01]  /*4dd0*/  LDG.E R10, desc[UR12][R20.64+0x10] ;  /* 0x0000100c140a7981 */ /* 0x000f62000c1e1900 */
[----:B------:R-:W0:Y:S01]  /*4de0*/  MUFU.RCP R9, R2 ;  /* 0x0000000200097308 */ /* 0x000e220000001000 */
[----:B------:R-:W-:Y:S01]  /*4df0*/  BSSY.RECONVERGENT B4, `(.L_x_311) ;  /* 0x000000c000047945 */ /* 0x000fe20003800200 */
[----:B0-----:R-:W-:-:S04]  /*4e00*/  FFMA R6, R9, -R2, 1 ;  /* 0x3f80000009067423 */ /* 0x001fc80000000802 */
[----:B------:R-:W-:Y:S02]  /*4e10*/  FFMA R6, R9, R6, R9 ;  /* 0x0000000609067223 */ /* 0x000fe40000000009 */
[----:B-----5:R-:W0:Y:S02]  /*4e20*/  FCHK P0, R10, R2 ;  /* 0x000000020a007302 */ /* 0x020e240000000000 */
[----:B------:R-:W-:-:S04]  /*4e30*/  FFMA R9, R6, R10, RZ ;  /* 0x0000000a06097223 */ /* 0x000fc800000000ff */
[----:B-1-3--:R-:W-:-:S04]  /*4e40*/  FFMA R8, R9, -R2, R10 ;  /* 0x8000000209087223 */ /* 0x00afc8000000000a */
[----:B------:R-:W-:Y:S01]  /*4e50*/  FFMA R8, R6, R8, R9 ;  /* 0x0000000806087223 */ /* 0x000fe20000000009 */
[----:B0-----:R-:W-:Y:S06]  /*4e60*/  @!P0 BRA `(.L_x_312) ;  /* 0x0000000000108947 */ /* 0x001fec0003800000 */
[----:B------:R-:W-:Y:S02]  /*4e70*/  MOV R9, R10 ;  /* 0x0000000a00097202 */ /* 0x000fe40000000f00 */
[----:B------:R-:W-:Y:S02]  /*4e80*/  MOV R8, R2 ;  /* 0x0000000200087202 */ /* 0x000fe40000000f00 */
[----:B------:R-:W-:-:S07]  /*4e90*/  MOV R12, 0x4eb0 ;  /* 0x00004eb0000c7802 */ /* 0x000fce0000000f00 */
[----:B--2-4-:R-:W-:Y:S05]  /*4ea0*/  CALL.REL.NOINC `($__internal_2_$__cuda_sm3x_div_rn_noftz_f32_slowpath) ;  /* 0x0000003c008c7944 */ /* 0x014fea0003c00000 */
.L_x_312:
[----:B------:R-:W-:Y:S05]  /*4eb0*/  BSYNC.RECONVERGENT B4 ;  /* 0x0000000000047941 */ /* 0x000fea0003800200 */
.L_x_311:
[----:B------:R0:W-:Y:S01]  /*4ec0*/  STG.E desc[UR12][R20.64+0x10], R8 ;  /* 0x0000100814007986 */ /* 0x0001e2000c10190c */
[----:B------:R-:W-:Y:S05]  /*4ed0*/  BRA `(.L_x_313) ;  /* 0x0000000000047947 */ /* 0x000fea0003800000 */
.L_x_310:
[----:B------:R0:W-:Y:S02]  /*4ee0*/  STG.E desc[UR12][R20.64+0x10], RZ ;  /* 0x000010ff14007986 */ /* 0x0001e4000c10190c */
.L_x_313:
[----:B------:R-:W-:Y:S05]  /*4ef0*/  BSYNC.RECONVERGENT B3 ;  /* 0x0000000000037941 */ /* 0x000fea0003800200 */
.L_x_309:
        /* <DEDUP_REMOVED lines=17> */
.L_x_317:
[----:B------:R-:W-:Y:S05]  /*5010*/  BSYNC.RECONVERGENT B4 ;  /* 0x0000000000047941 */ /* 0x000fea0003800200 */
.L_x_316:
[----:B------:R0:W-:Y:S01]  /*5020*/  STG.E desc[UR12][R20.64+0x14], R8 ;  /* 0x0000140814007986 */ /* 0x0001e2000c10190c */
[----:B------:R-:W-:Y:S05]  /*5030*/  BRA `(.L_x_318) ;  /* 0x0000000000047947 */ /* 0x000fea0003800000 */
.L_x_315:
[----:B------:R0:W-:Y:S02]  /*5040*/  STG.E desc[UR12][R20.64+0x14], RZ ;  /* 0x000014ff14007986 */ /* 0x0001e4000c10190c */
.L_x_318:
[----:B------:R-:W-:Y:S05]  /*5050*/  BSYNC.RECONVERGENT B3 ;  /* 0x0000000000037941 */ /* 0x000fea0003800200 */
.L_x_314:
        /* <DEDUP_REMOVED lines=17> */
.L_x_322:
[----:B------:R-:W-:Y:S05]  /*5170*/  BSYNC.RECONVERGENT B4 ;  /* 0x0000000000047941 */ /* 0x000fea0003800200 */
.L_x_321:
[----:B------:R0:W-:Y:S01]  /*5180*/  STG.E desc[UR12][R20.64+0x18], R8 ;  /* 0x0000180814007986 */ /* 0x0001e2000c10190c */
[----:B------:R-:W-:Y:S05]  /*5190*/  BRA `(.L_x_323) ;  /* 0x0000000000047947 */ /* 0x000fea0003800000 */
.L_x_320:
[----:B------:R0:W-:Y:S02]  /*51a0*/  STG.E desc[UR12][R20.64+0x18], RZ ;  /* 0x000018ff14007986 */ /* 0x0001e4000c10190c */
.L_x_323:
[----:B------:R-:W-:Y:S05]  /*51b0*/  BSYNC.RECONVERGENT B3 ;  /* 0x0000000000037941 */ /* 0x000fea0003800200 */
.L_x_319:
        /* <DEDUP_REMOVED lines=17> */
.L_x_327:
[----:B------:R-:W-:Y:S05]  /*52d0*/  BSYNC.RECONVERGENT B4 ;  /* 0x0000000000047941 */ /* 0x000fea0003800200 */
.L_x_326:
[----:B------:R0:W-:Y:S01]  /*52e0*/  STG.E desc[UR12][R20.64+0x1c], R8 ;  /* 0x00001c0814007986 */ /* 0x0001e2000c10190c */
[----:B------:R-:W-:Y:S05]  /*52f0*/  BRA `(.L_x_328) ;  /* 0x0000000000047947 */ /* 0x000fea0003800000 */
.L_x_325:
[----:B------:R0:W-:Y:S02]  /*5300*/  STG.E desc[UR12][R20.64+0x1c], RZ ;  /* 0x00001cff14007986 */ /* 0x0001e4000c10190c */
.L_x_328:
[----:B------:R-:W-:Y:S05]  /*5310*/  BSYNC.RECONVERGENT B3 ;  /* 0x0000000000037941 */ /* 0x000fea0003800200 */
.L_x_324:
[----:B------:R-:W-:-:S04]  /*5320*/  IADD3 R17, PT, PT, R17, 0x8, RZ ;  /* 0x0000000811117810 */ /* 0x000fc80007ffe0ff */
[----:B------:R-:W-:-:S13]  /*5330*/  ISETP.NE.AND P0, PT, R17, UR7, PT ;  /* 0x0000000711007c0c */ /* 0x000fda000bf05270 */
[----:B------:R-:W-:Y:S05]  /*5340*/  @P0 BRA `(.L_x_329) ;  /* 0xfffffff400180947 */ /* 0x000fea000383ffff */
[----:B------:R-:W-:-:S07]  /*5350*/  MOV R3, UR7 ;  /* 0x0000000700037c02 */ /* 0x000fce0008000f00 */
.L_x_288:
[----:B------:R-:W-:-:S09]  /*5360*/  UISETP.NE.AND UP0, UPT, UR5, URZ, UPT ;  /* 0x000000ff0500728c */ /* 0x000fd2000bf05270 */
[----:B------:R-:W-:Y:S05]  /*5370*/  BRA.U !UP0, `(.L_x_330) ;  /* 0x0000000d080c7547 */ /* 0x000fea000b800000 */
[----:B------:R-:W-:-:S09]  /*5380*/  UISETP.GE.U32.AND UP0, UPT, UR6, 0x3, UPT ;  /* 0x000000030600788c */ /* 0x000fd2000bf06070 */
[----:B------:R-:W-:Y:S05]  /*5390*/  BRA.U !UP0, `(.L_x_331) ;  /* 0x0000000508907547 */ /* 0x000fea000b800000 */
[----:B------:R-:W-:Y:S01]  /*53a0*/  FSETP.NEU.AND P0, PT, R2, RZ, PT ;  /* 0x000000ff0200720b */ /* 0x000fe20003f0d000 */
[----:B------:R-:W-:-:S12]  /*53b0*/  BSSY.RECONVERGENT B3, `(.L_x_332) ;  /* 0x000001a000037945 */ /* 0x000fd80003800200 */
[----:B------:R-:W-:Y:S05]  /*53c0*/  @!P0 BRA `(.L_x_333) ;  /* 0x0000000000508947 */ /* 0x000fea0003800000 */
[----:B--2---:R-:W2:Y:S01]  /*53d0*/  LDC.64 R16, c[0x0][0x3a8] ;  /* 0x0000ea00ff107b82 */ /* 0x004ea20000000a00 */
[----:B---3--:R-:W-:-:S05]  /*53e0*/  IADD3 R9, PT, PT, R0, R3, RZ ;  /* 0x0000000300097210 */ /* 0x008fca0007ffe0ff */
[----:B--2---:R-:W-:-:S05]  /*53f0*/  IMAD.WIDE R16, R9, 0x4, R16 ;  /* 0x0000000409107825 */ /* 0x004fca00078e0210 */
[----:B0-----:R-:W2:Y:S01]  /*5400*/  LDG.E R10, desc[UR12][R16.64] ;  /* 0x0000000c100a7981 */ /* 0x001ea2000c1e1900 */
[----:B------:R-:W0:Y:S01]  /*5410*/  MUFU.RCP R9, R2 ;  /* 0x0000000200097308 */ /* 0x000e220000001000 */
[----:B------:R-:W-:Y:S01]  /*5420*/  BSSY.RECONVERGENT B4, `(.L_x_334) ;  /* 0x000000c000047945 */ /* 0x000fe20003800200 */
[----:B0-----:R-:W-:-:S04]  /*5430*/  FFMA R6, R9, -R2, 1 ;  /* 0x3f80000009067423 */ /* 0x001fc80000000802 */
[----:B------:R-:W-:Y:S02]  /*5440*/  FFMA R6, R9, R6, R9 ;  /* 0x0000000609067223 */ /* 0x000fe40000000009 */
[----:B--2---:R-:W0:Y:S02]  /*5450*/  FCHK P0, R10, R2 ;  /* 0x000000020a007302 */ /* 0x004e240000000000 */
[----:B------:R-:W-:-:S04]  /*5460*/  FFMA R9, R6, R10, RZ ;  /* 0x0000000a06097223 */ /* 0x000fc800000000ff */
[----:B-1----:R-:W-:-:S04]  /*5470*/  FFMA R8, R9, -R2, R10 ;  /* 0x8000000209087223 */ /* 0x002fc8000000000a */
[----:B------:R-:W-:Y:S01]  /*5480*/  FFMA R8, R6, R8, R9 ;  /* 0x0000000806087223 */ /* 0x000fe20000000009 */
[----:B0-----:R-:W-:Y:S06]  /*5490*/  @!P0 BRA `(.L_x_335) ;  /* 0x0000000000108947 */ /* 0x001fec0003800000 */
[----:B------:R-:W-:Y:S02]  /*54a0*/  MOV R9, R10 ;  /* 0x0000000a00097202 */ /* 0x000fe40000000f00 */
[----:B------:R-:W-:Y:S02]  /*54b0*/  MOV R8, R2 ;  /* 0x0000000200087202 */ /* 0x000fe40000000f00 */
[----:B------:R-:W-:-:S07]  /*54c0*/  MOV R12, 0x54e0 ;  /* 0x000054e0000c7802 */ /* 0x000fce0000000f00 */
[----:B----4-:R-:W-:Y:S05]  /*54d0*/  CALL.REL.NOINC `($__internal_2_$__cuda_sm3x_div_rn_noftz_f32_slowpath) ;  /* 0x0000003800007944 */ /* 0x010fea0003c00000 */
.L_x_335:
[----:B------:R-:W-:Y:S05]  /*54e0*/  BSYNC.RECONVERGENT B4 ;  /* 0x0000000000047941 */ /* 0x000fea0003800200 */
.L_x_334:
[----:B------:R1:W-:Y:S01]  /*54f0*/  STG.E desc[UR12][R16.64], R8 ;  /* 0x0000000810007986 */ /* 0x0003e2000c10190c */
[----:B------:R-:W-:Y:S05]  /*5500*/  BRA `(.L_x_336) ;  /* 0x0000000000107947 */ /* 0x000fea0003800000 */
.L_x_333:
[----:B0123--:R-:W0:Y:S01]  /*5510*/  LDC.64 R8, c[0x0][0x3a8] ;  /* 0x0000ea00ff087b82 */ /* 0x00fe220000000a00 */
[----:B------:R-:W-:-:S05]  /*5520*/  IADD3 R11, PT, PT, R0, R3, RZ ;  /* 0x00000003000b7210 */ /* 0x000fca0007ffe0ff */
[----:B0-----:R-:W-:-:S05]  /*5530*/  IMAD.WIDE R8, R11, 0x4, R8 ;  /* 0x000000040b087825 */ /* 0x001fca00078e0208 */
[----:B------:R0:W-:Y:S02]  /*5540*/  STG.E desc[UR12][R8.64], RZ ;  /* 0x000000ff08007986 */ /* 0x0001e4000c10190c */
.L_x_336:
[----:B------:R-:W-:Y:S05]  /*5550*/  BSYNC.RECONVERGENT B3 ;  /* 0x0000000000037941 */ /* 0x000fea0003800200 */
.L_x_332:
[----:B------:R-:W1:Y:S01]  /*5560*/  LDCU.64 UR18, c[0x0][0x3a8] ;  /* 0x00007500ff1277ac */ /* 0x000e620008000a00 */
[----:B------:R-:W-:Y:S01]  /*5570*/  FSETP.NEU.AND P1, PT, R2, RZ, PT ;  /* 0x000000ff0200720b */ /* 0x000fe20003f2d000 */
[----:B------:R-:W-:Y:S01]  /*5580*/  BSSY.RECONVERGENT B3, `(.L_x_337) ;  /* 0x0000018000037945 */ /* 0x000fe20003800200 */
[----:B------:R-:W-:-:S04]  /*5590*/  IADD3 R6, P0, PT, R0, R3, RZ ;  /* 0x0000000300067210 */ /* 0x000fc80007f1e0ff */
[----:B0-----:R-:W-:Y:S02]  /*55a0*/  LEA.HI.X.SX32 R9, R0, RZ, 0x1, P0 ;  /* 0x000000ff00097211 */ /* 0x001fe400000f0eff */
[----:B-1----:R-:W-:-:S04]  /*55b0*/  LEA R16, P0, R6, UR18, 0x2 ;  /* 0x0000001206107c11 */ /* 0x002fc8000f8010ff */
        /* <DEDUP_REMOVED lines=15> */
[----:B----4-:R-:W-:Y:S05]  /*56b0*/  CALL.REL.NOINC `($__internal_2_$__cuda_sm3x_div_rn_noftz_f32_slowpath) ;  /* 0x0000003400887944 */ /* 0x010fea0003c00000 */
.L_x_340:
[----:B------:R-:W-:Y:S05]  /*56c0*/  BSYNC.RECONVERGENT B4 ;  /* 0x0000000000047941 */ /* 0x000fea0003800200 */
.L_x_339:
[----:B------:R1:W-:Y:S01]  /*56d0*/  STG.E desc[UR12][R16.64+0x4], R8 ;  /* 0x0000040810007986 */ /* 0x0003e2000c10190c */
[----:B------:R-:W-:Y:S05]  /*56e0*/  BRA `(.L_x_341) ;  /* 0x0000000000047947 */ /* 0x000fea0003800000 */
.L_x_338:
[----:B------:R0:W-:Y:S02]  /*56f0*/  STG.E desc[UR12][R16.64+0x4], RZ ;  /* 0x000004ff10007986 */ /* 0x0001e4000c10190c */
.L_x_341:
[----:B------:R-:W-:Y:S05]  /*5700*/  BSYNC.RECONVERGENT B3 ;  /* 0x0000000000037941 */ /* 0x000fea0003800200 */
.L_x_337:
        /* <DEDUP_REMOVED lines=16> */
[----:B0---4-:R-:W-:Y:S05]  /*5810*/  CALL.REL.NOINC `($__internal_2_$__cuda_sm3x_div_rn_noftz_f32_slowpath) ;  /* 0x0000003400307944 */ /* 0x011fea0003c00000 */
.L_x_345:
[----:B------:R-:W-:Y:S05]  /*5820*/  BSYNC.RECONVERGENT B4 ;  /* 0x0000000000047941 */ /* 0x000fea0003800200 */
.L_x_344:
[----:B------:R3:W-:Y:S01]  /*5830*/  STG.E desc[UR12][R16.64+0x8], R8 ;  /* 0x0000080810007986 */ /* 0x0007e2000c10190c */
[----:B------:R-:W-:Y:S05]  /*5840*/  BRA `(.L_x_346) ;  /* 0x0000000000047947 */ /* 0x000fea0003800000 */
.L_x_343:
[----:B------:R2:W-:Y:S02]  /*5850*/  STG.E desc[UR12][R16.64+0x8], RZ ;  /* 0x000008ff10007986 */ /* 0x0005e4000c10190c */
.L_x_346:
[----:B------:R-:W-:Y:S05]  /*5860*/  BSYNC.RECONVERGENT B3 ;  /* 0x0000000000037941 */ /* 0x000fea0003800200 */
.L_x_342:
        /* <DEDUP_REMOVED lines=17> */
.L_x_350:
[----:B------:R-:W-:Y:S05]  /*5980*/  BSYNC.RECONVERGENT B4 ;  /* 0x0000000000047941 */ /* 0x000fea0003800200 */
.L_x_349:
[----:B------:R0:W-:Y:S01]  /*5990*/  STG.E desc[UR12][R16.64+0xc], R8 ;  /* 0x00000c0810007986 */ /* 0x0001e2000c10190c */
[----:B------:R-:W-:Y:S05]  /*59a0*/  BRA `(.L_x_351) ;  /* 0x0000000000047947 */ /* 0x000fea0003800000 */
.L_x_348:
[----:B------:R0:W-:Y:S02]  /*59b0*/  STG.E desc[UR12][R16.64+0xc], RZ ;  /* 0x00000cff10007986 */ /* 0x0001e4000c10190c */
.L_x_351:
[----:B------:R-:W-:Y:S05]  /*59c0*/  BSYNC.RECONVERGENT B3 ;  /* 0x0000000000037941 */ /* 0x000fea0003800200 */
.L_x_347:
[----:B------:R-:W-:-:S07]  /*59d0*/  IADD3 R3, PT, PT, R3, 0x4, RZ ;  /* 0x0000000403037810 */ /* 0x000fce0007ffe0ff */
.L_x_331:
[----:B------:R-:W-:Y:S01]  /*59e0*/  UISETP.NE.AND UP0, UPT, UR8, URZ, UPT ;  /* 0x000000ff0800728c */ /* 0x000fe2000bf05270 */
[----:B------:R-:W-:Y:S08]  /*59f0*/  BSSY.RECONVERGENT B3, `(.L_x_330) ;  /* 0x000005b000037945 */ /* 0x000ff00003800200 */
[----:B------:R-:W-:Y:S05]  /*5a00*/  BRA.U !UP0, `(.L_x_352) ;  /* 0x0000000508647547 */ /* 0x000fea000b800000 */
[----:B------:R-:W-:-:S09]  /*5a10*/  UISETP.NE.AND UP0, UPT, UR9, URZ, UPT ;  /* 0x000000ff0900728c */ /* 0x000fd2000bf05270 */
[----:B------:R-:W-:Y:S05]  /*5a20*/  BRA.U !UP0, `(.L_x_353) ;  /* 0x0000000108f47547 */ /* 0x000fea000b800000 */
[----:B------:R-:W-:Y:S01]  /*5a30*/  FSETP.NEU.AND P0, PT, R2, RZ, PT ;  /* 0x000000ff0200720b */ /* 0x000fe20003f0d000 */
[----:B------:R-:W-:-:S12]  /*5a40*/  BSSY.RECONVERGENT B4, `(.L_x_354) ;  /* 0x000001a000047945 */ /* 0x000fd80003800200 */
[----:B------:R-:W-:Y:S05]  /*5a50*/  @!P0 BRA `(.L_x_355) ;  /* 0x0000000000508947 */ /* 0x000fea0003800000 */
[----:B0123--:R-:W0:Y:S01]  /*5a60*/  LDC.64 R16, c[0x0][0x3a8] ;  /* 0x0000ea00ff107b82 */ /* 0x00fe220000000a00 */
[----:B------:R-:W-:-:S05]  /*5a70*/  IADD3 R9, PT, PT, R0, R3, RZ ;  /* 0x0000000300097210 */ /* 0x000fca0007ffe0ff */
        /* <DEDUP_REMOVED lines=15> */
.L_x_357:
[----:B------:R-:W-:Y:S05]  /*5b70*/  BSYNC.RECONVERGENT B5 ;  /* 0x0000000000057941 */ /* 0x000fea0003800200 */
.L_x_356:
[----:B------:R1:W-:Y:S01]  /*5b80*/  STG.E desc[UR12][R16.64], R8 ;  /* 0x0000000810007986 */ /* 0x0003e2000c10190c */
[----:B------:R-:W-:Y:S05]  /*5b90*/  BRA `(.L_x_358) ;  /* 0x0000000000107947 */ /* 0x000fea0003800000 */
.L_x_355:
[----:B0123--:R-:W0:Y:S01]  /*5ba0*/  LDC.64 R8, c[0x0][0x3a8] ;  /* 0x0000ea00ff087b82 */ /* 0x00fe220000000a00 */
[----:B------:R-:W-:-:S05]  /*5bb0*/  IADD3 R11, PT, PT, R0, R3, RZ ;  /* 0x00000003000b7210 */ /* 0x000fca0007ffe0ff */
[----:B0-----:R-:W-:-:S05]  /*5bc0*/  IMAD.WIDE R8, R11, 0x4, R8 ;  /* 0x000000040b087825 */ /* 0x001fca00078e0208 */
[----:B------:R0:W-:Y:S02]  /*5bd0*/  STG.E desc[UR12][R8.64], RZ ;  /* 0x000000ff08007986 */ /* 0x0001e4000c10190c */
.L_x_358:
[----:B------:R-:W-:Y:S05]  /*5be0*/  BSYNC.RECONVERGENT B4 ;  /* 0x0000000000047941 */ /* 0x000fea0003800200 */
.L_x_354:
[----:B------:R-:W-:Y:S01]  /*5bf0*/  FSETP.NEU.AND P0, PT, R2, RZ, PT ;  /* 0x000000ff0200720b */ /* 0x000fe20003f0d000 */
[----:B------:R-:W-:-:S12]  /*5c00*/  BSSY.RECONVERGENT B4, `(.L_x_359) ;  /* 0x000001e000047945 */ /* 0x000fd80003800200 */
[----:B------:R-:W-:Y:S05]  /*5c10*/  @!P0 BRA `(.L_x_360) ;  /* 0x0000000000588947 */ /* 0x000fea0003800000 */
[----:B------:R-:W1:Y:S01]  /*5c20*/  LDCU.64 UR18, c[0x0][0x3a8] ;  /* 0x00007500ff1277ac */ /* 0x000e620008000a00 */
[----:B------:R-:W-:-:S04]  /*5c30*/  IADD3 R6, P0, PT, R0, R3, RZ ;  /* 0x0000000300067210 */ /* 0x000fc80007f1e0ff */
[----:B0-----:R-:W-:Y:S02]  /*5c40*/  LEA.HI.X.SX32 R9, R0, RZ, 0x1, P0 ;  /* 0x000000ff00097211 */ /* 0x001fe400000f0eff */
[----:B-1----:R-:W-:-:S04]  /*5c50*/  LEA R16, P0, R6, UR18, 0x2 ;  /* 0x0000001206107c11 */ /* 0x002fc8000f8010ff */
[----:B------:R-:W-:-:S05]  /*5c60*/  LEA.HI.X R17, R6, UR19, R9, 0x2, P0 ;  /* 0x0000001306117c11 */ /* 0x000fca00080f1409 */
        /* <DEDUP_REMOVED lines=14> */
.L_x_362:
[----:B------:R-:W-:Y:S05]  /*5d50*/  BSYNC.RECONVERGENT B5 ;  /* 0x0000000000057941 */ /* 0x000fea0003800200 */
.L_x_361:
[----:B------:R1:W-:Y:S01]  /*5d60*/  STG.E desc[UR12][R16.64+0x4], R8 ;  /* 0x0000040810007986 */ /* 0x0003e2000c10190c */
[----:B------:R-:W-:Y:S05]  /*5d70*/  BRA `(.L_x_363) ;  /* 0x0000000000187947 */ /* 0x000fea0003800000 */
.L_x_360:
[----:B------:R-:W1:Y:S01]  /*5d80*/  LDCU.64 UR18, c[0x0][0x3a8] ;  /* 0x00007500ff1277ac */ /* 0x000e620008000a00 */
[----:B------:R-:W-:-:S04]  /*5d90*/  IADD3 R6, P0, PT, R0, R3, RZ ;  /* 0x0000000300067210 */ /* 0x000fc80007f1e0ff */
[----:B0-----:R-:W-:Y:S02]  /*5da0*/  LEA.HI.X.SX32 R9, R0, RZ, 0x1, P0 ;  /* 0x000000ff00097211 */ /* 0x001fe400000f0eff */
[----:B-1----:R-:W-:-:S04]  /*5db0*/  LEA R8, P0, R6, UR18, 0x2 ;  /* 0x0000001206087c11 */ /* 0x002fc8000f8010ff */
[----:B------:R-:W-:-:S05]  /*5dc0*/  LEA.HI.X R9, R6, UR19, R9, 0x2, P0 ;  /* 0x0000001306097c11 */ /* 0x000fca00080f1409 */
[----:B------:R0:W-:Y:S04]  /*5dd0*/  STG.E desc[UR12][R8.64+0x4], RZ ;  /* 0x000004ff08007986 */ /* 0x0001e8000c10190c */
.L_x_363:
[----:B------:R-:W-:Y:S05]  /*5de0*/  BSYNC.RECONVERGENT B4 ;  /* 0x0000000000047941 */ /* 0x000fea0003800200 */
.L_x_359:
[----:B------:R-:W-:-:S07]  /*5df0*/  IADD3 R3, PT, PT, R3, 0x2, RZ ;  /* 0x0000000203037810 */ /* 0x000fce0007ffe0ff */
.L_x_353:
[----:B------:R-:W-:-:S09]  /*5e00*/  UISETP.NE.AND UP0, UPT, UR14, URZ, UPT ;  /* 0x000000ff0e00728c */ /* 0x000fd2000bf05270 */
[----:B------:R-:W-:Y:S05]  /*5e10*/  BRA.U !UP0, `(.L_x_352) ;  /* 0x0000000108607547 */ /* 0x000fea000b800000 */
[----:B------:R-:W-:-:S13]  /*5e20*/  FSETP.NEU.AND P0, PT, R2, RZ, PT ;  /* 0x000000ff0200720b */ /* 0x000fda0003f0d000 */
[----:B0123--:R-:W0:Y:S01]  /*5e30*/  @!P0 LDC.64 R8, c[0x0][0x3a8] ;  /* 0x0000ea00ff088b82 */ /* 0x00fe220000000a00 */
[----:B------:R-:W-:-:S05]  /*5e40*/  @!P0 IADD3 R11, PT, PT, R0, R3, RZ ;  /* 0x00000003000b8210 */ /* 0x000fca0007ffe0ff */
[----:B0-----:R-:W-:-:S05]  /*5e50*/  @!P0 IMAD.WIDE R8, R11, 0x4, R8 ;  /* 0x000000040b088825 */ /* 0x001fca00078e0208 */
[----:B------:R0:W-:Y:S01]  /*5e60*/  @!P0 STG.E desc[UR12][R8.64], RZ ;  /* 0x000000ff08008986 */ /* 0x0001e2000c10190c */
[----:B------:R-:W-:Y:S05]  /*5e70*/  @!P0 BRA `(.L_x_352) ;  /* 0x0000000000488947 */ /* 0x000fea0003800000 */
[----:B------:R-:W1:Y:S01]  /*5e80*/  LDC.64 R16, c[0x0][0x3a8] ;  /* 0x0000ea00ff107b82 */ /* 0x000e620000000a00 */
[----:B------:R-:W-:-:S05]  /*5e90*/  IADD3 R3, PT, PT, R0, R3, RZ ;  /* 0x0000000300037210 */ /* 0x000fca0007ffe0ff */
[----:B-1----:R-:W-:-:S05]  /*5ea0*/  IMAD.WIDE R16, R3, 0x4, R16 ;  /* 0x0000000403107825 */ /* 0x002fca00078e0210 */
[----:B0-----:R-:W2:Y:S01]  /*5eb0*/  LDG.E R9, desc[UR12][R16.64] ;  /* 0x0000000c10097981 */ /* 0x001ea2000c1e1900 */
        /* <DEDUP_REMOVED lines=11> */
[----:B----4-:R-:W-:Y:S05]  /*5f70*/  CALL.REL.NOINC `($__internal_2_$__cuda_sm3x_div_rn_noftz_f32_slowpath) ;  /* 0x0000002c00587944 */ /* 0x010fea0003c00000 */
.L_x_365:
[----:B------:R-:W-:Y:S05]  /*5f80*/  BSYNC.RECONVERGENT B4 ;  /* 0x0000000000047941 */ /* 0x000fea0003800200 */
.L_x_364:
[----:B------:R0:W-:Y:S02]  /*5f90*/  STG.E desc[UR12][R16.64], R8 ;  /* 0x0000000810007986 */ /* 0x0001e4000c10190c */
.L_x_352:
[----:B01----:R-:W-:Y:S05]  /*5fa0*/  BSYNC.RECONVERGENT B3 ;  /* 0x0000000000037941 */ /* 0x003fea0003800200 */
.L_x_330:
[----:B------:R-:W5:Y:S01]  /*5fb0*/  LDCU UR15, c[0x0][0x3b8] ;  /* 0x00007700ff0f77ac */ /* 0x000f620008000800 */
[----:B------:R-:W-:-:S04]  /*5fc0*/  IADD3 R7, PT, PT, R7, UR4, RZ ;  /* 0x0000000407077c10 */ /* 0x000fc8000fffe0ff */
[----:B-----5:R-:W-:-:S13]  /*5fd0*/  ISETP.GE.AND P0, PT, R7, UR15, PT ;  /* 0x0000000f07007c0c */ /* 0x020fda000bf06270 */
[----:B------:R-:W-:Y:S05]  /*5fe0*/  @!P0 BRA `(.L_x_366) ;  /* 0xffffffd400888947 */ /* 0x000fea000383ffff */
[----:B01----:R-:W-:Y:S05]  /*5ff0*/  BSYNC.RECONVERGENT B2 ;  /* 0x0000000000027941 */ /* 0x003fea0003800200 */
.L_x_248:
[----:B------:R-:W-:Y:S05]  /*6000*/  EXIT ;  /* 0x000000000000794d */ /* 0x000fea0003800000 */
.L_x_247:
[----:B------:R-:W-:Y:S01]  /*6010*/  HFMA2 R3, -RZ, RZ, 1.75, 0 ;  /* 0x3f000000ff037431 */ /* 0x000fe200000001ff */
[----:B------:R-:W-:Y:S01]  /*6020*/  MOV R4, 0x437c0000 ;  /* 0x437c000000047802 */ /* 0x000fe20000000f00 */
[----:B------:R-:W-:Y:S01]  /*6030*/  BSSY.RECONVERGENT B2, `(.L_x_367) ;  /* 0x00002b4000027945 */ /* 0x000fe20003800200 */
[----:B------:R-:W-:Y:S01]  /*6040*/  FSETP.NAN.AND P0, PT, |R0|, |R0|, PT ;  /* 0x400000000000720b */ /* 0x000fe20003f08200 */
[----:B------:R-:W-:Y:S02]  /*6050*/  ULOP3.LUT UR5, UR7, 0x3, URZ, 0xc0, !UPT ;  /* 0x0000000307057892 */ /* 0x000fe4000f8ec0ff */
[----:B------:R-:W-:Y:S01]  /*6060*/  ULOP3.LUT UR8, UR7, 0x7, URZ, 0xc0, !UPT ;  /* 0x0000000707087892 */ /* 0x000fe2000f8ec0ff */
[----:B------:R-:W-:Y:S01]  /*6070*/  FSEL R25, R2, R25, !P0 ;  /* 0x0000001902197208 */ /* 0x000fe20004000000 */
[----:B------:R-:W-:Y:S01]  /*6080*/  ULOP3.LUT UR10, UR7, 0x7ffffffc, URZ, 0xc0, !UPT ;  /* 0x7ffffffc070a7892 */ /* 0x000fe2000f8ec0ff */
[----:B------:R-:W-:Y:S01]  /*6090*/  FFMA.RM R3, R4, R3, 12582913 ;  /* 0x4b40000104037423 */ /* 0x000fe20000004003 */
[----:B------:R-:W-:Y:S01]  /*60a0*/  ULOP3.LUT UR14, UR7, 0x1, URZ, 0xc0, !UPT ;  /* 0x00000001070e7892 */ /* 0x000fe2000f8ec0ff */
[----:B------:R-:W1:Y:S02]  /*60b0*/  LDCU.64 UR16, c[0x0][0x3a8] ;  /* 0x00007500ff1077ac */ /* 0x000e640008000a00 */
[C---:B------:R-:W-:Y:S01]  /*60c0*/  FADD R24, R3.reuse, -12583039 ;  /* 0xcb40007f03187421 */ /* 0x040fe20000000000 */
[----:B------:R-:W-:Y:S01]  /*60d0*/  SHF.L.U32 R22, R3, 0x17, RZ ;  /* 0x0000001703167819 */ /* 0x000fe200000006ff */
[----:B------:R-:W-:-:S02]  /*60e0*/  ULOP3.LUT UR7, UR7, 0x7ffffff8, URZ, 0xc0, !UPT ;  /* 0x7ffffff807077892 */ /* 0x000fc4000f8ec0ff */
[----:B------:R-:W-:Y:S02]  /*60f0*/  UIADD3 UR6, UPT, UPT, UR5, -0x1, URZ ;  /* 0xffffffff05067890 */ /* 0x000fe4000fffe0ff */
[----:B------:R-:W-:-:S12]  /*6100*/  UIADD3 UR9, UPT, UPT, UR8, -0x1, URZ ;  /* 0xffffffff08097890 */ /* 0x000fd8000fffe0ff */
.L_x_486:
[----:B--2---:R-:W2:Y:S01]  /*6110*/  LDCU UR15, c[0x0][0x3b4] ;  /* 0x00007680ff0f77ac */ /* 0x004ea20008000800 */
[----:B------:R-:W-:Y:S02]  /*6120*/  MOV R26, RZ ;  /* 0x000000ff001a7202 */ /* 0x000fe40000000f00 */
[----:B------:R-:W-:Y:S01]  /*6130*/  MOV R3, RZ ;  /* 0x000000ff00037202 */ /* 0x000fe20000000f00 */
[----:B------:R-:W-:Y:S01]  /*6140*/  UISETP.GE.U32.AND UP0, UPT, UR11, 0x3, UPT ;  /* 0x000000030b00788c */ /* 0x000fe2000bf06070 */
[----:B--2---:R-:W-:-:S08]  /*6150*/  IMAD R6, R7, UR15, RZ ;  /* 0x0000000f07067c24 */ /* 0x004fd0000f8e02ff */
[----:B01-34-:R-:W-:Y:S05]  /*6160*/  BRA.U !UP0, `(.L_x_368) ;  /* 0x00000009085c7547 */ /* 0x01bfea000b800000 */
[----:B------:R-:W2:Y:S01]  /*6170*/  LDC.64 R2, c[0x0][0x398] ;  /* 0x0000e600ff027b82 */ /* 0x000ea20000000a00 */
[----:B------:R-:W3:Y:S01]  /*6180*/  MUFU.EX2 R9, -R24 ;  /* 0x8000001800097308 */ /* 0x000ee20000000800 */
[----:B------:R-:W-:Y:S01]  /*6190*/  HFMA2 R26, -RZ, RZ, 0, 0 ;  /* 0x00000000ff1a7431 */ /* 0x000fe200000001ff */
[----:B------:R-:W-:-:S05]  /*61a0*/  MOV R23, RZ ;  /* 0x000000ff00177202 */ /* 0x000fca0000000f00 */
[----:B------:R-:W4:Y:S08]  /*61b0*/  LDC.64 R4, c[0x0][0x3a0] ;  /* 0x0000e800ff047b82 */ /* 0x000f300000000a00 */
[----:B------:R-:W0:Y:S01]  /*61c0*/  LDC.64 R16, c[0x0][0x3a8] ;  /* 0x0000ea00ff107b82 */ /* 0x000e220000000a00 */
[----:B---3--:R-:W-:-:S07]  /*61d0*/  FMUL R0, R22, R9 ;  /* 0x0000000916007220 */ /* 0x008fce0000400000 */
.L_x_389:
[----:B--2---:R-:W-:-:S05]  /*61e0*/  IMAD.WIDE.U32 R28, R23, 0x4, R2 ;  /* 0x00000004171c7825 */ /* 0x004fca00078e0002 */
[----:B0-----:R-:W2:Y:S02]  /*61f0*/  LDG.E R8, desc[UR12][R28.64] ;  /* 0x0000000c1c087981 */ /* 0x001ea4000c1e1900 */
[----:B--2---:R-:W-:-:S04]  /*6200*/  FMUL R10, R25, R8 ;  /* 0x00000008190a7220 */ /* 0x004fc80000400000 */
[----:B---3--:R0:W2:Y:S01]  /*6210*/  MUFU.RSQ R9, R10 ;  /* 0x0000000a00097308 */ /* 0x0080a20000001400 */
[----:B------:R-:W-:-:S04]  /*6220*/  IADD3 R8, PT, PT, R10, -0xd000000, RZ ;  /* 0xf30000000a087810 */ /* 0x000fc80007ffe0ff */
[----:B------:R-:W-:-:S13]  /*6230*/  ISETP.GT.U32.AND P0, PT, R8, 0x727fffff, PT ;  /* 0x727fffff0800780c */ /* 0x000fda0003f04070 */
[----:B0-2---:R-:W-:Y:S05]  /*6240*/  @!P0 BRA `(.L_x_369) ;  /* 0x0000000000188947 */ /* 0x005fea0003800000 */
[----:B------:R-:W-:Y:S01]  /*6250*/  BSSY.RECONVERGENT B0, `(.L_x_370) ;  /* 0x0000004000007945 */ /* 0x000fe20003800200 */
[----:B------:R-:W-:Y:S02]  /*6260*/  MOV R9, R10 ;  /* 0x0000000a00097202 */ /* 0x000fe40000000f00 */
[----:B------:R-:W-:-:S07]  /*6270*/  MOV R8, 0x6290 ;  /* 0x0000629000087802 */ /* 0x000fce0000000f00 */
[----:B-1--4-:R-:W-:Y:S05]  /*6280*/  CALL.REL.NOINC `($__internal_1_$__cuda_sm20_sqrt_rn_f32_slowpath) ;  /* 0x0000002800407944 */ /* 0x012fea0003c00000 */
[----:B------:R-:W-:Y:S05]  /*6290*/  BSYNC.RECONVERGENT B0 ;  /* 0x0000000000007941 */ /* 0x000fea0003800200 */
.L_x_370:
[----:B------:R-:W-:Y:S05]  /*62a0*/  BRA `(.L_x_371) ;  /* 0x0000000000107947 */ /* 0x000fea0003800000 */
.L_x_369:
[----:B------:R-:W-:Y:S01]  /*62b0*/  FMUL.FTZ R13, R10, R9 ;  /* 0x000000090a0d7220 */ /* 0x000fe20000410000 */
[----:B------:R-:W-:-:S03]  /*62c0*/  FMUL.FTZ R9, R9, 0.5 ;  /* 0x3f00000009097820 */ /* 0x000fc60000410000 */
[----:B------:R-:W-:-:S04]  /*62d0*/  FFMA R8, -R13, R13, R10 ;  /* 0x0000000d0d087223 */ /* 0x000fc8000000010a */
[----:B------:R-:W-:-:S07]  /*62e0*/  FFMA R13, R8, R9, R13 ;  /* 0x00000009080d7223 */ /* 0x000fce000000000d */
.L_x_371:
        /* <DEDUP_REMOVED lines=13> */
.L_x_373:
[----:B-1----:R-:W-:Y:S05]  /*63c0*/  BSYNC.RECONVERGENT B3 ;  /* 0x0000000000037941 */ /* 0x002fea0003800200 */
.L_x_372:
        /* <DEDUP_REMOVED lines=8> */
[----:B--2---:R-:W-:-:S04]  /*6450*/  FMUL R10, R25, R8 ;  /* 0x00000008190a7220 */ /* 0x004fc80000400000 */
[----:B------:R0:W1:Y:S01]  /*6460*/  MUFU.RSQ R11, R10 ;  /* 0x0000000a000b7308 */ /* 0x0000620000001400 */
[----:B------:R-:W-:-:S04]  /*6470*/  IADD3 R8, PT, PT, R10, -0xd000000, RZ ;  /* 0xf30000000a087810 */ /* 0x000fc80007ffe0ff */
[----:B------:R-:W-:-:S13]  /*6480*/  ISETP.GT.U32.AND P0, PT, R8, 0x727fffff, PT ;  /* 0x727fffff0800780c */ /* 0x000fda0003f04070 */
[----:B01----:R-:W-:Y:S05]  /*6490*/  @!P0 BRA `(.L_x_374) ;  /* 0x0000000000188947 */ /* 0x003fea0003800000 */
[----:B------:R-:W-:Y:S01]  /*64a0*/  BSSY.RECONVERGENT B0, `(.L_x_375) ;  /* 0x0000004000007945 */ /* 0x000fe20003800200 */
[----:B------:R-:W-:Y:S02]  /*64b0*/  MOV R9, R10 ;  /* 0x0000000a00097202 */ /* 0x000fe40000000f00 */
[----:B------:R-:W-:-:S07]  /*64c0*/  MOV R8, 0x64e0 ;  /* 0x000064e000087802 */ /* 0x000fce0000000f00 */
[----:B------:R-:W-:Y:S05]  /*64d0*/  CALL.REL.NOINC `($__internal_1_$__cuda_sm20_sqrt_rn_f32_slowpath) ;  /* 0x0000002400ac7944 */ /* 0x000fea0003c00000 */
[----:B------:R-:W-:Y:S05]  /*64e0*/  BSYNC.RECONVERGENT B0 ;  /* 0x0000000000007941 */ /* 0x000fea0003800200 */
.L_x_375:
[----:B------:R-:W-:Y:S05]  /*64f0*/  BRA `(.L_x_376) ;  /* 0x0000000000107947 */ /* 0x000fea0003800000 */
.L_x_374:
[----:B------:R-:W-:Y:S01]  /*6500*/  FMUL.FTZ R13, R10, R11 ;  /* 0x0000000b0a0d7220 */ /* 0x000fe20000410000 */
[----:B------:R-:W-:-:S03]  /*6510*/  FMUL.FTZ R9, R11, 0.5 ;  /* 0x3f0000000b097820 */ /* 0x000fc60000410000 */
[----:B------:R-:W-:-:S04]  /*6520*/  FFMA R8, -R13, R13, R10 ;  /* 0x0000000d0d087223 */ /* 0x000fc8000000010a */
[----:B------:R-:W-:-:S07]  /*6530*/  FFMA R13, R8, R9, R13 ;  /* 0x00000009080d7223 */ /* 0x000fce000000000d */
.L_x_376:
        /* <DEDUP_REMOVED lines=13> */
.L_x_378:
[----:B------:R-:W-:Y:S05]  /*6610*/  BSYNC.RECONVERGENT B3 ;  /* 0x0000000000037941 */ /* 0x000fea0003800200 */
.L_x_377:
[----:B------:R-:W2:Y:S02]  /*6620*/  LDG.E R9, desc[UR12][R18.64+0x4] ;  /* 0x0000040c12097981 */ /* 0x000ea4000c1e1900 */
        /* <DEDUP_REMOVED lines=14> */
.L_x_380:
[----:B------:R-:W-:Y:S05]  /*6710*/  BRA `(.L_x_381) ;  /* 0x0000000000107947 */ /* 0x000fea0003800000 */
.L_x_379:
[----:B------:R-:W-:Y:S01]  /*6720*/  FMUL.FTZ R13, R10, R11 ;  /* 0x0000000b0a0d7220 */ /* 0x000fe20000410000 */
[----:B------:R-:W-:-:S03]  /*6730*/  FMUL.FTZ R9, R11, 0.5 ;  /* 0x3f0000000b097820 */ /* 0x000fc60000410000 */
[----:B------:R-:W-:-:S04]  /*6740*/  FFMA R8, -R13, R13, R10 ;  /* 0x0000000d0d087223 */ /* 0x000fc8000000010a */
[----:B------:R-:W-:-:S07]  /*6750*/  FFMA R13, R8, R9, R13 ;  /* 0x00000009080d7223 */ /* 0x000fce000000000d */
.L_x_381:
        /* <DEDUP_REMOVED lines=13> */
.L_x_383:
[----:B------:R-:W-:Y:S05]  /*6830*/  BSYNC.RECONVERGENT B3 ;  /* 0x0000000000037941 */ /* 0x000fea0003800200 */
.L_x_382:
        /* <DEDUP_REMOVED lines=15> */
.L_x_385:
[----:B------:R-:W-:Y:S05]  /*6930*/  BRA `(.L_x_386) ;  /* 0x0000000000107947 */ /* 0x000fea0003800000 */
.L_x_384:
[----:B------:R-:W-:Y:S01]  /*6940*/  FMUL.FTZ R13, R10, R11 ;  /* 0x0000000b0a0d7220 */ /* 0x000fe20000410000 */
[----:B------:R-:W-:-:S03]  /*6950*/  FMUL.FTZ R9, R11, 0.5 ;  /* 0x3f0000000b097820 */ /* 0x000fc60000410000 */
[----:B------:R-:W-:-:S04]  /*6960*/  FFMA R8, -R13, R13, R10 ;  /* 0x0000000d0d087223 */ /* 0x000fc8000000010a */
[----:B------:R-:W-:-:S07]  /*6970*/  FFMA R13, R8, R9, R13 ;  /* 0x00000009080d7223 */ /* 0x000fce000000000d */
.L_x_386:
        /* <DEDUP_REMOVED lines=13> */
.L_x_388:
[----:B------:R-:W-:Y:S05]  /*6a50*/  BSYNC.RECONVERGENT B3 ;  /* 0x0000000000037941 */ /* 0x000fea0003800200 */
.L_x_387:
        /* <DEDUP_REMOVED lines=8> */
.L_x_368:
[----:B------:R-:W-:-:S09]  /*6ae0*/  UISETP.NE.AND UP0, UPT, UR5, URZ, UPT ;  /* 0x000000ff0500728c */ /* 0x000fd2000bf05270 */
[----:B------:R-:W-:Y:S05]  /*6af0*/  BRA.U !UP0, `(.L_x_390) ;  /* 0x0000000508f07547 */ /* 0x000fea000b800000 */
[----:B------:R-:W-:-:S09]  /*6b00*/  UISETP.NE.AND UP0, UPT, UR6, URZ, UPT ;  /* 0x000000ff0600728c */ /* 0x000fd2000bf05270 */
[----:B------:R-:W-:Y:S05]  /*6b10*/  BRA.U !UP0, `(.L_x_391) ;  /* 0x0000000508347547 */ /* 0x000fea000b800000 */
[----:B------:R-:W2:Y:S02]  /*6b20*/  LDC.64 R18, c[0x0][0x398] ;  /* 0x0000e600ff127b82 */ /* 0x000ea40000000a00 */
[----:B--2---:R-:W-:-:S05]  /*6b30*/  IMAD.WIDE.U32 R18, R3, 0x4, R18 ;  /* 0x0000000403127825 */ /* 0x004fca00078e0012 */
[----:B0-----:R-:W3:Y:S01]  /*6b40*/  LDG.E R0, desc[UR12][R18.64] ;  /* 0x0000000c12007981 */ /* 0x001ee2000c1e1900 */
[----:B------:R-:W0:Y:S01]  /*6b50*/  MUFU.EX2 R5, -R24 ;  /* 0x8000001800057308 */ /* 0x000e220000000800 */
[----:B---3--:R-:W-:-:S07]  /*6b60*/  FMUL R9, R25, R0 ;  /* 0x0000000019097220 */ /* 0x008fce0000400000 */
[----:B------:R2:W3:Y:S01]  /*6b70*/  MUFU.RSQ R4, R9 ;  /* 0x0000000900047308 */ /* 0x0004e20000001400 */
[----:B------:R-:W-:-:S04]  /*6b80*/  IADD3 R0, PT, PT, R9, -0xd000000, RZ ;  /* 0xf300000009007810 */ /* 0x000fc80007ffe0ff */
[----:B------:R-:W-:Y:S01]  /*6b90*/  ISETP.GT.U32.AND P0, PT, R0, 0x727fffff, PT ;  /* 0x727fffff0000780c */ /* 0x000fe20003f04070 */
[----:B0-----:R-:W-:-:S12]  /*6ba0*/  FMUL R0, R22, R5 ;  /* 0x0000000516007220 */ /* 0x001fd80000400000 */
[----:B--23--:R-:W-:Y:S05]  /*6bb0*/  @!P0 BRA `(.L_x_392) ;  /* 0x0000000000148947 */ /* 0x00cfea0003800000 */
[----:B------:R-:W-:Y:S01]  /*6bc0*/  BSSY.RECONVERGENT B0, `(.L_x_393) ;  /* 0x0000003000007945 */ /* 0x000fe20003800200 */
[----:B------:R-:W-:-:S07]  /*6bd0*/  MOV R8, 0x6bf0 ;  /* 0x00006bf000087802 */ /* 0x000fce0000000f00 */
[----:B-1----:R-:W-:Y:S05]  /*6be0*/  CALL.REL.NOINC `($__internal_1_$__cuda_sm20_sqrt_rn_f32_slowpath) ;  /* 0x0000001c00e87944 */ /* 0x002fea0003c00000 */
[----:B------:R-:W-:Y:S05]  /*6bf0*/  BSYNC.RECONVERGENT B0 ;  /* 0x0000000000007941 */ /* 0x000fea0003800200 */
.L_x_393:
[----:B------:R-:W-:Y:S05]  /*6c00*/  BRA `(.L_x_394) ;  /* 0x0000000000107947 */ /* 0x000fea0003800000 */
.L_x_392:
[----:B------:R-:W-:Y:S01]  /*6c10*/  FMUL.FTZ R13, R9, R4 ;  /* 0x00000004090d7220 */ /* 0x000fe20000410000 */
[----:B------:R-:W-:-:S03]  /*6c20*/  FMUL.FTZ R4, R4, 0.5 ;  /* 0x3f00000004047820 */ /* 0x000fc60000410000 */
[----:B------:R-:W-:-:S04]  /*6c30*/  FFMA R2, -R13, R13, R9 ;  /* 0x0000000d0d027223 */ /* 0x000fc80000000109 */
[----:B------:R-:W-:-:S07]  /*6c40*/  FFMA R13, R2, R4, R13 ;  /* 0x00000004020d7223 */ /* 0x000fce000000000d */
.L_x_394:
        /* <DEDUP_REMOVED lines=13> */
.L_x_396:
[----:B-1----:R-:W-:Y:S05]  /*6d20*/  BSYNC.RECONVERGENT B3 ;  /* 0x0000000000037941 */ /* 0x002fea0003800200 */
.L_x_395:
        /* <DEDUP_REMOVED lines=20> */
.L_x_398:
[----:B------:R-:W-:Y:S05]  /*6e70*/  BRA `(.L_x_399) ;  /* 0x0000000000107947 */ /* 0x000fea0003800000 */
.L_x_397:
[----:B------:R-:W-:Y:S01]  /*6e80*/  FMUL.FTZ R13, R10, R11 ;  /* 0x0000000b0a0d7220 */ /* 0x000fe20000410000 */
[----:B------:R-:W-:-:S03]  /*6e90*/  FMUL.FTZ R8, R11, 0.5 ;  /* 0x3f0000000b087820 */ /* 0x000fc60000410000 */
[----:B------:R-:W-:-:S04]  /*6ea0*/  FFMA R2, -R13, R13, R10 ;  /* 0x0000000d0d027223 */ /* 0x000fc8000000010a */
[----:B------:R-:W-:-:S07]  /*6eb0*/  FFMA R13, R2, R8, R13 ;  /* 0x00000008020d7223 */ /* 0x000fce000000000d */
.L_x_399:
        /* <DEDUP_REMOVED lines=13> */
.L_x_401:
[----:B------:R-:W-:Y:S05]  /*6f90*/  BSYNC.RECONVERGENT B3 ;  /* 0x0000000000037941 */ /* 0x000fea0003800200 */
.L_x_400:
[----:B------:R-:W2:Y:S01]  /*6fa0*/  LDG.E R17, desc[UR12][R16.64+0x4] ;  /* 0x0000040c10117981 */ /* 0x000ea2000c1e1900 */
[----:B------:R-:W-:Y:S01]  /*6fb0*/  IADD3 R3, PT, PT, R3, 0x2, RZ ;  /* 0x0000000203037810 */ /* 0x000fe20007ffe0ff */
[----:B--2---:R-:W-:-:S04]  /*6fc0*/  FMUL R9, R17, R8 ;  /* 0x0000000811097220 */ /* 0x004fc80000400000 */
[----:B------:R-:W-:Y:S01]  /*6fd0*/  FADD R26, R26, R9 ;  /* 0x000000091a1a7221 */ /* 0x000fe20000000000 */
[----:B------:R2:W-:Y:S06]  /*6fe0*/  STG.E desc[UR12][R4.64+0x4], R9 ;  /* 0x0000040904007986 */ /* 0x0005ec000c10190c */
.L_x_391:
[----:B------:R-:W-:-:S09]  /*6ff0*/  UISETP.NE.AND UP0, UPT, UR14, URZ, UPT ;  /* 0x000000ff0e00728c */ /* 0x000fd2000bf05270 */
[----:B------:R-:W-:Y:S05]  /*7000*/  BRA.U !UP0, `(.L_x_390) ;  /* 0x0000000108ac7547 */ /* 0x000fea000b800000 */
[----:B--2---:R-:W2:Y:S02]  /*7010*/  LDC.64 R4, c[0x0][0x398] ;  /* 0x0000e600ff047b82 */ /* 0x004ea40000000a00 */
[----:B--2---:R-:W-:-:S06]  /*7020*/  IMAD.WIDE.U32 R4, R3, 0x4, R4 ;  /* 0x0000000403047825 */ /* 0x004fcc00078e0004 */
        /* <DEDUP_REMOVED lines=12> */
.L_x_403:
[----:B------:R-:W-:Y:S05]  /*70f0*/  BRA `(.L_x_404) ;  /* 0x0000000000107947 */ /* 0x000fea0003800000 */
.L_x_402:
[----:B------:R-:W-:Y:S01]  /*7100*/  FMUL.FTZ R13, R9, R2 ;  /* 0x00000002090d7220 */ /* 0x000fe20000410000 */
[----:B------:R-:W-:-:S03]  /*7110*/  FMUL.FTZ R4, R2, 0.5 ;  /* 0x3f00000002047820 */ /* 0x000fc60000410000 */
[----:B------:R-:W-:-:S04]  /*7120*/  FFMA R2, -R13, R13, R9 ;  /* 0x0000000d0d027223 */ /* 0x000fc80000000109 */
[----:B------:R-:W-:-:S07]  /*7130*/  FFMA R13, R2, R4, R13 ;  /* 0x00000004020d7223 */ /* 0x000fce000000000d */
.L_x_404:
        /* <DEDUP_REMOVED lines=14> */
.L_x_406:
[----:B-1----:R-:W-:Y:S05]  /*7220*/  BSYNC.RECONVERGENT B3 ;  /* 0x0000000000037941 */ /* 0x002fea0003800200 */
.L_x_405:
        /* <DEDUP_REMOVED lines=9> */
.L_x_390:
[----:B------:R-:W-:Y:S01]  /*72c0*/  UISETP.GE.U32.AND UP0, UPT, UR11, 0x7, UPT ;  /* 0x000000070b00788c */ /* 0x000fe2000bf06070 */
[----:B----4-:R-:W-:-:S08]  /*72d0*/  HFMA2 R3, -RZ, RZ, 0, 0 ;  /* 0x00000000ff037431 */ /* 0x010fd000000001ff */
[----:B------:R-:W-:Y:S05]  /*72e0*/  BRA.U !UP0, `(.L_x_407) ;  /* 0x0000000908f87547 */ /* 0x000fea000b800000 */
[----:B--2---:R-:W2:Y:S01]  /*72f0*/  LDC.64 R4, c[0x0][0x3a8] ;  /* 0x0000ea00ff047b82 */ /* 0x004ea20000000a00 */
[----:B------:R-:W-:Y:S02]  /*7300*/  SHF.R.S32.HI R0, RZ, 0x1f, R6 ;  /* 0x0000001fff007819 */ /* 0x000fe40000011406 */
[----:B------:R-:W-:-:S07]  /*7310*/  MOV R3, RZ ;  /* 0x000000ff00037202 */ /* 0x000fce0000000f00 */
.L_x_448:
[----:B------:R-:W-:Y:S01]  /*7320*/  FSETP.NEU.AND P0, PT, R26, RZ, PT ;  /* 0x000000ff1a00720b */ /* 0x000fe20003f0d000 */
[----:B------:R-:W-:-:S12]  /*7330*/  BSSY.RECONVERGENT B3, `(.L_x_408) ;  /* 0x0000017000037945 */ /* 0x000fd80003800200 */
[----:B01234-:R-:W-:Y:S05]  /*7340*/  @!P0 BRA `(.L_x_409) ;  /* 0x0000000000488947 */ /* 0x01ffea0003800000 */
[----:B------:R-:W-:-:S05]  /*7350*/  IADD3 R17, PT, PT, R6, R3, RZ ;  /* 0x0000000306117210 */ /* 0x000fca0007ffe0ff */
[----:B--2---:R-:W-:-:S05]  /*7360*/  IMAD.WIDE R16, R17, 0x4, R4 ;  /* 0x0000000411107825 */ /* 0x004fca00078e0204 */
        /* <DEDUP_REMOVED lines=13> */
.L_x_411:
[----:B-1----:R-:W-:Y:S05]  /*7440*/  BSYNC.RECONVERGENT B4 ;  /* 0x0000000000047941 */ /* 0x002fea0003800200 */
.L_x_410:
[----:B------:R2:W-:Y:S01]  /*7450*/  STG.E desc[UR12][R16.64], R8 ;  /* 0x0000000810007986 */ /* 0x0005e2000c10190c */
[----:B------:R-:W-:Y:S05]  /*7460*/  BRA `(.L_x_412) ;  /* 0x00000000000c7947 */ /* 0x000fea0003800000 */
.L_x_409:
[----:B---3--:R-:W-:-:S05]  /*7470*/  IADD3 R9, PT, PT, R6, R3, RZ ;  /* 0x0000000306097210 */ /* 0x008fca0007ffe0ff */
[----:B--2---:R-:W-:-:S05]  /*7480*/  IMAD.WIDE R8, R9, 0x4, R4 ;  /* 0x0000000409087825 */ /* 0x004fca00078e0204 */
[----:B0-----:R0:W-:Y:S02]  /*7490*/  STG.E desc[UR12][R8.64], RZ ;  /* 0x000000ff08007986 */ /* 0x0011e4000c10190c */
.L_x_412:
[----:B-1----:R-:W-:Y:S05]  /*74a0*/  BSYNC.RECONVERGENT B3 ;  /* 0x0000000000037941 */ /* 0x002fea0003800200 */
.L_x_408:
        /* <DEDUP_REMOVED lines=21> */
.L_x_416:
[----:B------:R-:W-:Y:S05]  /*7600*/  BSYNC.RECONVERGENT B4 ;  /* 0x0000000000047941 */ /* 0x000fea0003800200 */
.L_x_415:
[----:B------:R1:W-:Y:S01]  /*7610*/  STG.E desc[UR12][R16.64+0x4], R8 ;  /* 0x0000040810007986 */ /* 0x0003e2000c10190c */
[----:B------:R-:W-:Y:S05]  /*7620*/  BRA `(.L_x_417) ;  /* 0x0000000000047947 */ /* 0x000fea0003800000 */
.L_x_414:
[----:B------:R0:W-:Y:S02]  /*7630*/  STG.E desc[UR12][R16.64+0x4], RZ ;  /* 0x000004ff10007986 */ /* 0x0001e4000c10190c */
.L_x_417:
[----:B------:R-:W-:Y:S05]  /*7640*/  BSYNC.RECONVERGENT B3 ;  /* 0x0000000000037941 */ /* 0x000fea0003800200 */
.L_x_413:
        /* <DEDUP_REMOVED lines=17> */
.L_x_421:
[----:B------:R-:W-:Y:S05]  /*7760*/  BSYNC.RECONVERGENT B4 ;  /* 0x0000000000047941 */ /* 0x000fea0003800200 */
.L_x_420:
[----:B------:R3:W-:Y:S01]  /*7770*/  STG.E desc[UR12][R16.64+0x8], R8 ;  /* 0x0000080810007986 */ /* 0x0007e2000c10190c */
[----:B------:R-:W-:Y:S05]  /*7780*/  BRA `(.L_x_422) ;  /* 0x0000000000047947 */ /* 0x000fea0003800000 */
.L_x_419:
[----:B------:R2:W-:Y:S02]  /*7790*/  STG.E desc[UR12][R16.64+0x8], RZ ;  /* 0x000008ff10007986 */ /* 0x0005e4000c10190c */
.L_x_422:
[----:B------:R-:W-:Y:S05]  /*77a0*/  BSYNC.RECONVERGENT B3 ;  /* 0x0000000000037941 */ /* 0x000fea0003800200 */
.L_x_418:
        /* <DEDUP_REMOVED lines=17> */
.L_x_426:
[----:B------:R-:W-:Y:S05]  /*78c0*/  BSYNC.RECONVERGENT B4 ;  /* 0x0000000000047941 */ /* 0x000fea0003800200 */
.L_x_425:
[----:B------:R1:W-:Y:S01]  /*78d0*/  STG.E desc[UR12][R16.64+0xc], R8 ;  /* 0x00000c0810007986 */ /* 0x0003e2000c10190c */
[----:B------:R-:W-:Y:S05]  /*78e0*/  BRA `(.L_x_427) ;  /* 0x0000000000047947 */ /* 0x000fea0003800000 */
.L_x_424:
[----:B------:R4:W-:Y:S02]  /*78f0*/  STG.E desc[UR12][R16.64+0xc], RZ ;  /* 0x00000cff10007986 */ /* 0x0009e4000c10190c */
.L_x_427:
[----:B------:R-:W-:Y:S05]  /*7900*/  BSYNC.RECONVERGENT B3 ;  /* 0x0000000000037941 */ /* 0x000fea0003800200 */
.L_x_423:
        /* <DEDUP_REMOVED lines=17> */
.L_x_431:
[----:B------:R-:W-:Y:S05]  /*7a20*/  BSYNC.RECONVERGENT B4 ;  /* 0x0000000000047941 */ /* 0x000fea0003800200 */
.L_x_430:
[----:B------:R0:W-:Y:S01]  /*7a30*/  STG.E desc[UR12][R16.64+0x10], R8 ;  /* 0x0000100810007986 */ /* 0x0001e2000c10190c */
[----:B------:R-:W-:Y:S05]  /*7a40*/  BRA `(.L_x_432) ;  /* 0x0000000000047947 */ /* 0x000fea0003800000 */
.L_x_429:
[----:B------:R0:W-:Y:S02]  /*7a50*/  STG.E desc[UR12][R16.64+0x10], RZ ;  /* 0x000010ff10007986 */ /* 0x0001e4000c10190c */
.L_x_432:
[----:B------:R-:W-:Y:S05]  /*7a60*/  BSYNC.RECONVERGENT B3 ;  /* 0x0000000000037941 */ /* 0x000fea0003800200 */
.L_x_428:
        /* <DEDUP_REMOVED lines=17> */
.L_x_436:
[----:B------:R-:W-:Y:S05]  /*7b80*/  BSYNC.RECONVERGENT B4 ;  /* 0x0000000000047941 */ /* 0x000fea0003800200 */
.L_x_435:
[----:B------:R0:W-:Y:S01]  /*7b90*/  STG.E desc[UR12][R16.64+0x14], R8 ;  /* 0x0000140810007986 */ /* 0x0001e2000c10190c */
[----:B------:R-:W-:Y:S05]  /*7ba0*/  BRA `(.L_x_437) ;  /* 0x0000000000047947 */ /* 0x000fea0003800000 */
.L_x_434:
[----:B------:R0:W-:Y:S02]  /*7bb0*/  STG.E desc[UR12][R16.64+0x14], RZ ;  /* 0x000014ff10007986 */ /* 0x0001e4000c10190c */
.L_x_437:
[----:B------:R-:W-:Y:S05]  /*7bc0*/  BSYNC.RECONVERGENT B3 ;  /* 0x0000000000037941 */ /* 0x000fea0003800200 */
.L_x_433:
        /* <DEDUP_REMOVED lines=17> */
.L_x_441:
[----:B------:R-:W-:Y:S05]  /*7ce0*/  BSYNC.RECONVERGENT B4 ;  /* 0x0000000000047941 */ /* 0x000fea0003800200 */
.L_x_440:
[----:B------:R0:W-:Y:S01]  /*7cf0*/  STG.E desc[UR12][R16.64+0x18], R8 ;  /* 0x0000180810007986 */ /* 0x0001e2000c10190c */
[----:B------:R-:W-:Y:S05]  /*7d00*/  BRA `(.L_x_442) ;  /* 0x0000000000047947 */ /* 0x000fea0003800000 */
.L_x_439:
[----:B------:R0:W-:Y:S02]  /*7d10*/  STG.E desc[UR12][R16.64+0x18], RZ ;  /* 0x000018ff10007986 */ /* 0x0001e4000c10190c */
.L_x_442:
[----:B------:R-:W-:Y:S05]  /*7d20*/  BSYNC.RECONVERGENT B3 ;  /* 0x0000000000037941 */ /* 0x000fea0003800200 */
.L_x_438:
        /* <DEDUP_REMOVED lines=17> */
.L_x_446:
[----:B------:R-:W-:Y:S05]  /*7e40*/  BSYNC.RECONVERGENT B4 ;  /* 0x0000000000047941 */ /* 0x000fea0003800200 */
.L_x_445:
[----:B------:R0:W-:Y:S01]  /*7e50*/  STG.E desc[UR12][R16.64+0x1c], R8 ;  /* 0x00001c0810007986 */ /* 0x0001e2000c10190c */
[----:B------:R-:W-:Y:S05]  /*7e60*/  BRA `(.L_x_447) ;  /* 0x0000000000047947 */ /* 0x000fea0003800000 */
.L_x_444:
[----:B------:R0:W-:Y:S02]  /*7e70*/  STG.E desc[UR12][R16.64+0x1c], RZ ;  /* 0x00001cff10007986 */ /* 0x0001e4000c10190c */
.L_x_447:
[----:B------:R-:W-:Y:S05]  /*7e80*/  BSYNC.RECONVERGENT B3 ;  /* 0x0000000000037941 */ /* 0x000fea0003800200 */
.L_x_443:
[----:B------:R-:W-:-:S04]  /*7e90*/  IADD3 R3, PT, PT, R3, 0x8, RZ ;  /* 0x0000000803037810 */ /* 0x000fc80007ffe0ff */
[----:B------:R-:W-:-:S13]  /*7ea0*/  ISETP.NE.AND P0, PT, R3, UR7, PT ;  /* 0x0000000703007c0c */ /* 0x000fda000bf05270 */
[----:B------:R-:W-:Y:S05]  /*7eb0*/  @P0 BRA `(.L_x_448) ;  /* 0xfffffff400180947 */ /* 0x000fea000383ffff */
[----:B------:R-:W-:-:S07]  /*7ec0*/  MOV R3, UR7 ;  /* 0x0000000700037c02 */ /* 0x000fce0008000f00 */
.L_x_407:
        /* <DEDUP_REMOVED lines=18> */
[----:B-1----:R-:W-:Y:S01]  /*7ff0*/  FFMA R8, R0, R2, R9 ;  /* 0x0000000200087223 */ /* 0x002fe20000000009 */
[----:B0-----:R-:W-:Y:S06]  /*8000*/  @!P0 BRA `(.L_x_454) ;  /* 0x0000000000108947 */ /* 0x001fec0003800000 */
[----:B------:R-:W-:Y:S02]  /*8010*/  MOV R9, R10 ;  /* 0x0000000a00097202 */ /* 0x000fe40000000f00 */
[----:B------:R-:W-:Y:S02]  /*8020*/  MOV R8, R26 ;  /* 0x0000001a00087202 */ /* 0x000fe40000000f00 */
[----:B------:R-:W-:-:S07]  /*8030*/  MOV R12, 0x8050 ;  /* 0x00008050000c7802 */ /* 0x000fce0000000f00 */
[----:B----4-:R-:W-:Y:S05]  /*8040*/  CALL.REL.NOINC `($__internal_2_$__cuda_sm3x_div_rn_noftz_f32_slowpath) ;  /* 0x0000000c00247944 */ /* 0x010fea0003c00000 */
.L_x_454:
[----:B------:R-:W-:Y:S05]  /*8050*/  BSYNC.RECONVERGENT B4 ;  /* 0x0000000000047941 */ /* 0x000fea0003800200 */
.L_x_453:
[----:B------:R0:W-:Y:S01]  /*8060*/  STG.E desc[UR12][R4.64], R8 ;  /* 0x0000000804007986 */ /* 0x0001e2000c10190c */
[----:B------:R-:W-:Y:S05]  /*8070*/  BRA `(.L_x_455) ;  /* 0x0000000000107947 */ /* 0x000fea0003800000 */
.L_x_452:
[----:B--2---:R-:W2:Y:S01]  /*8080*/  LDC.64 R4, c[0x0][0x3a8] ;  /* 0x0000ea00ff047b82 */ /* 0x004ea20000000a00 */
[----:B---3--:R-:W-:-:S05]  /*8090*/  IADD3 R9, PT, PT, R6, R3, RZ ;  /* 0x0000000306097210 */ /* 0x008fca0007ffe0ff */
[----:B--2---:R-:W-:-:S05]  /*80a0*/  IMAD.WIDE R4, R9, 0x4, R4 ;  /* 0x0000000409047825 */ /* 0x004fca00078e0204 */
[----:B0-----:R2:W-:Y:S02]  /*80b0*/  STG.E desc[UR12][R4.64], RZ ;  /* 0x000000ff04007986 */ /* 0x0015e4000c10190c */
.L_x_455:
[----:B-1----:R-:W-:Y:S05]  /*80c0*/  BSYNC.RECONVERGENT B3 ;  /* 0x0000000000037941 */ /* 0x002fea0003800200 */
.L_x_451:
[----:B------:R-:W1:Y:S01]  /*80d0*/  LDCU.64 UR18, c[0x0][0x3a8] ;  /* 0x00007500ff1277ac */ /* 0x000e620008000a00 */
[----:B------:R-:W-:Y:S01]  /*80e0*/  FSETP.NEU.AND P1, PT, R26, RZ, PT ;  /* 0x000000ff1a00720b */ /* 0x000fe20003f2d000 */
[----:B------:R-:W-:Y:S01]  /*80f0*/  BSSY.RECONVERGENT B3, `(.L_x_456) ;  /* 0x0000018000037945 */ /* 0x000fe20003800200 */
[----:B------:R-:W-:-:S04]  /*8100*/  IADD3 R0, P0, PT, R6, R3, RZ ;  /* 0x0000000306007210 */ /* 0x000fc80007f1e0ff */
[----:B0-2---:R-:W-:Y:S02]  /*8110*/  LEA.HI.X.SX32 R5, R6, RZ, 0x1, P0 ;  /* 0x000000ff06057211 */ /* 0x005fe400000f0eff */
        /* <DEDUP_REMOVED lines=17> */
.L_x_459:
[----:B------:R-:W-:Y:S05]  /*8230*/  BSYNC.RECONVERGENT B4 ;  /* 0x0000000000047941 */ /* 0x000fea0003800200 */
.L_x_458:
[----:B------:R0:W-:Y:S01]  /*8240*/  STG.E desc[UR12][R4.64+0x4], R8 ;  /* 0x0000040804007986 */ /* 0x0001e2000c10190c */
[----:B------:R-:W-:Y:S05]  /*8250*/  BRA `(.L_x_460) ;  /* 0x0000000000047947 */ /* 0x000fea0003800000 */
.L_x_457:
[----:B------:R1:W-:Y:S02]  /*8260*/  STG.E desc[UR12][R4.64+0x4], RZ ;  /* 0x000004ff04007986 */ /* 0x0003e4000c10190c */
.L_x_460:
[----:B------:R-:W-:Y:S05]  /*8270*/  BSYNC.RECONVERGENT B3 ;  /* 0x0000000000037941 */ /* 0x000fea0003800200 */
.L_x_456:
        /* <DEDUP_REMOVED lines=10> */
[----:B------:R-:W-:-:S04]  /*8320*/  FFMA R2, R9, -R26, R10 ;  /* 0x8000001a09027223 */ /* 0x000fc8000000000a */
[----:B0-----:R-:W-:Y:S01]  /*8330*/  FFMA R8, R0, R2, R9 ;  /* 0x0000000200087223 */ /* 0x001fe20000000009 */
[----:B--2---:R-:W-:Y:S06]  /*8340*/  @!P0 BRA `(.L_x_464) ;  /* 0x0000000000108947 */ /* 0x004fec0003800000 */
[----:B------:R-:W-:Y:S02]  /*8350*/  MOV R9, R10 ;  /* 0x0000000a00097202 */ /* 0x000fe40000000f00 */
[----:B------:R-:W-:Y:S02]  /*8360*/  MOV R8, R26 ;  /* 0x0000001a00087202 */ /* 0x000fe40000000f00 */
[----:B------:R-:W-:-:S07]  /*8370*/  MOV R12, 0x8390 ;  /* 0x00008390000c7802 */ /* 0x000fce0000000f00 */
[----:B-1--4-:R-:W-:Y:S05]  /*8380*/  CALL.REL.NOINC `($__internal_2_$__cuda_sm3x_div_rn_noftz_f32_slowpath) ;  /* 0x0000000800547944 */ /* 0x012fea0003c00000 */
.L_x_464:
[----:B------:R-:W-:Y:S05]  /*8390*/  BSYNC.RECONVERGENT B4 ;  /* 0x0000000000047941 */ /* 0x000fea0003800200 */
.L_x_463:
[----:B------:R0:W-:Y:S01]  /*83a0*/  STG.E desc[UR12][R4.64+0x8], R8 ;  /* 0x0000080804007986 */ /* 0x0001e2000c10190c */
[----:B------:R-:W-:Y:S05]  /*83b0*/  BRA `(.L_x_465) ;  /* 0x0000000000047947 */ /* 0x000fea0003800000 */
.L_x_462:
[----:B------:R2:W-:Y:S02]  /*83c0*/  STG.E desc[UR12][R4.64+0x8], RZ ;  /* 0x000008ff04007986 */ /* 0x0005e4000c10190c */
.L_x_465:
[----:B------:R-:W-:Y:S05]  /*83d0*/  BSYNC.RECONVERGENT B3 ;  /* 0x0000000000037941 */ /* 0x000fea0003800200 */
.L_x_461:
[----:B------:R-:W-:Y:S01]  /*83e0*/  FSETP.NEU.AND P0, PT, R26, RZ, PT ;  /* 0x000000ff1a00720b */ /* 0x000fe20003f0d000 */
[----:B------:R-:W-:-:S12]  /*83f0*/  BSSY.RECONVERGENT B3, `(.L_x_466) ;  /* 0x0000014000037945 */ /* 0x000fd80003800200 */
[----:B------:R-:W-:Y:S05]  /*8400*/  @!P0 BRA `(.L_x_467) ;  /* 0x0000000000448947 */ /* 0x000fea0003800000 */
[----:B------:R-:W3:Y:S01]  /*8410*/  LDG.E R10, desc[UR12][R4.64+0xc] ;  /* 0x00000c0c040a7981 */ /* 0x000ee2000c1e1900 */
[----:B------:R-:W5:Y:S01]  /*8420*/  MUFU.RCP R9, R26 ;  /* 0x0000001a00097308 */ /* 0x000f620000001000 */
[----:B------:R-:W-:Y:S01]  /*8430*/  BSSY.RECONVERGENT B4, `(.L_x_468) ;  /* 0x000000c000047945 */ /* 0x000fe20003800200 */
[----:B-----5:R-:W-:-:S04]  /*8440*/  FFMA R0, R9, -R26, 1 ;  /* 0x3f80000009007423 */ /* 0x020fc8000000081a */
[----:B------:R-:W-:Y:S02]  /*8450*/  FFMA R0, R9, R0, R9 ;  /* 0x0000000009007223 */ /* 0x000fe40000000009 */
[----:B---3--:R-:W3:Y:S02]  /*8460*/  FCHK P0, R10, R26 ;  /* 0x0000001a0a007302 */ /* 0x008ee40000000000 */
[----:B------:R-:W-:-:S04]  /*8470*/  FFMA R9, R0, R10, RZ ;  /* 0x0000000a00097223 */ /* 0x000fc800000000ff */
[----:B------:R-:W-:-:S04]  /*8480*/  FFMA R2, R9, -R26, R10 ;  /* 0x8000001a09027223 */ /* 0x000fc8000000000a */
[----:B0-----:R-:W-:Y:S01]  /*8490*/  FFMA R8, R0, R2, R9 ;  /* 0x0000000200087223 */ /* 0x001fe20000000009 */
[----:B---3--:R-:W-:Y:S06]  /*84a0*/  @!P0 BRA `(.L_x_469) ;  /* 0x0000000000108947 */ /* 0x008fec0003800000 */
[----:B------:R-:W-:Y:S02]  /*84b0*/  MOV R9, R10 ;  /* 0x0000000a00097202 */ /* 0x000fe40000000f00 */
[----:B------:R-:W-:Y:S02]  /*84c0*/  MOV R8, R26 ;  /* 0x0000001a00087202 */ /* 0x000fe40000000f00 */
[----:B------:R-:W-:-:S07]  /*84d0*/  MOV R12, 0x84f0 ;  /* 0x000084f0000c7802 */ /* 0x000fce0000000f00 */
[----:B-12-4-:R-:W-:Y:S05]  /*84e0*/  CALL.REL.NOINC `($__internal_2_$__cuda_sm3x_div_rn_noftz_f32_slowpath) ;  /* 0x0000000400fc7944 */ /* 0x016fea0003c00000 */
.L_x_469:
[----:B------:R-:W-:Y:S05]  /*84f0*/  BSYNC.RECONVERGENT B4 ;  /* 0x0000000000047941 */ /* 0x000fea0003800200 */
.L_x_468:
[----:B------:R0:W-:Y:S01]  /*8500*/  STG.E desc[UR12][R4.64+0xc], R8 ;  /* 0x00000c0804007986 */ /* 0x0001e2000c10190c */
[----:B------:R-:W-:Y:S05]  /*8510*/  BRA `(.L_x_470) ;  /* 0x0000000000047947 */ /* 0x000fea0003800000 */
.L_x_467:
[----:B------:R3:W-:Y:S02]  /*8520*/  STG.E desc[UR12][R4.64+0xc], RZ ;  /* 0x00000cff04007986 */ /* 0x0007e4000c10190c */
.L_x_470:
[----:B------:R-:W-:Y:S05]  /*8530*/  BSYNC.RECONVERGENT B3 ;  /* 0x0000000000037941 */ /* 0x000fea0003800200 */
.L_x_466:
[----:B------:R-:W-:-:S07]  /*8540*/  IADD3 R3, PT, PT, R3, 0x4, RZ ;  /* 0x0000000403037810 */ /* 0x000fce0007ffe0ff */
.L_x_450:
        /* <DEDUP_REMOVED lines=25> */
.L_x_476:
[----:B------:R-:W-:Y:S05]  /*86e0*/  BSYNC.RECONVERGENT B5 ;  /* 0x0000000000057941 */ /* 0x000fea0003800200 */
.L_x_475:
[----:B------:R0:W-:Y:S01]  /*86f0*/  STG.E desc[UR12][R4.64], R8 ;  /* 0x0000000804007986 */ /* 0x0001e2000c10190c */
[----:B------:R-:W-:Y:S05]  /*8700*/  BRA `(.L_x_477) ;  /* 0x0000000000107947 */ /* 0x000fea0003800000 */
.L_x_474:
[----:B0123--:R-:W0:Y:S01]  /*8710*/  LDC.64 R4, c[0x0][0x3a8] ;  /* 0x0000ea00ff047b82 */ /* 0x00fe220000000a00 */
[----:B------:R-:W-:-:S05]  /*8720*/  IADD3 R9, PT, PT, R6, R3, RZ ;  /* 0x0000000306097210 */ /* 0x000fca0007ffe0ff */
[----:B0-----:R-:W-:-:S05]  /*8730*/  IMAD.WIDE R4, R9, 0x4, R4 ;  /* 0x0000000409047825 */ /* 0x001fca00078e0204 */
[----:B------:R1:W-:Y:S02]  /*8740*/  STG.E desc[UR12][R4.64], RZ ;  /* 0x000000ff04007986 */ /* 0x0003e4000c10190c */
.L_x_477:
[----:B------:R-:W-:Y:S05]  /*8750*/  BSYNC.RECONVERGENT B4 ;  /* 0x0000000000047941 */ /* 0x000fea0003800200 */
.L_x_473:
[----:B------:R-:W-:Y:S01]  /*8760*/  FSETP.NEU.AND P0, PT, R26, RZ, PT ;  /* 0x000000ff1a00720b */ /* 0x000fe20003f0d000 */
[----:B------:R-:W-:-:S12]  /*8770*/  BSSY.RECONVERGENT B4, `(.L_x_478) ;  /* 0x000001e000047945 */ /* 0x000fd80003800200 */
[----:B------:R-:W-:Y:S05]  /*8780*/  @!P0 BRA `(.L_x_479) ;  /* 0x0000000000588947 */ /* 0x000fea0003800000 */
[----:B------:R-:W2:Y:S01]  /*8790*/  LDCU.64 UR18, c[0x0][0x3a8] ;  /* 0x00007500ff1277ac */ /* 0x000ea20008000a00 */
[----:B------:R-:W-:-:S04]  /*87a0*/  IADD3 R0, P0, PT, R6, R3, RZ ;  /* 0x0000000306007210 */ /* 0x000fc80007f1e0ff */
[----:B01----:R-:W-:Y:S02]  /*87b0*/  LEA.HI.X.SX32 R5, R6, RZ, 0x1, P0 ;  /* 0x000000ff06057211 */ /* 0x003fe400000f0eff */
[----:B--2---:R-:W-:-:S04]  /*87c0*/  LEA R4, P0, R0, UR18, 0x2 ;  /* 0x0000001200047c11 */ /* 0x004fc8000f8010ff */
        /* <DEDUP_REMOVED lines=15> */
.L_x_481:
[----:B------:R-:W-:Y:S05]  /*88c0*/  BSYNC.RECONVERGENT B5 ;  /* 0x0000000000057941 */ /* 0x000fea0003800200 */
.L_x_480:
[----:B------:R0:W-:Y:S01]  /*88d0*/  STG.E desc[UR12][R4.64+0x4], R8 ;  /* 0x0000040804007986 */ /* 0x0001e2000c10190c */
[----:B------:R-:W-:Y:S05]  /*88e0*/  BRA `(.L_x_482) ;  /* 0x0000000000187947 */ /* 0x000fea0003800000 */
.L_x_479:
[----:B------:R-:W2:Y:S01]  /*88f0*/  LDCU.64 UR18, c[0x0][0x3a8] ;  /* 0x00007500ff1277ac */ /* 0x000ea20008000a00 */
[----:B------:R-:W-:-:S04]  /*8900*/  IADD3 R0, P0, PT, R6, R3, RZ ;  /* 0x0000000306007210 */ /* 0x000fc80007f1e0ff */
[----:B01----:R-:W-:Y:S02]  /*8910*/  LEA.HI.X.SX32 R5, R6, RZ, 0x1, P0 ;  /* 0x000000ff06057211 */ /* 0x003fe400000f0eff */
[----:B--2---:R-:W-:-:S04]  /*8920*/  LEA R4, P0, R0, UR18, 0x2 ;  /* 0x0000001200047c11 */ /* 0x004fc8000f8010ff */
[----:B------:R-:W-:-:S05]  /*8930*/  LEA.HI.X R5, R0, UR19, R5, 0x2, P0 ;  /* 0x0000001300057c11 */ /* 0x000fca00080f1405 */
[----:B------:R1:W-:Y:S04]  /*8940*/  STG.E desc[UR12][R4.64+0x4], RZ ;  /* 0x000004ff04007986 */ /* 0x0003e8000c10190c */
.L_x_482:
[----:B------:R-:W-:Y:S05]  /*8950*/  BSYNC.RECONVERGENT B4 ;  /* 0x0000000000047941 */ /* 0x000fea0003800200 */
.L_x_478:
[----:B------:R-:W-:-:S07]  /*8960*/  IADD3 R3, PT, PT, R3, 0x2, RZ ;  /* 0x0000000203037810 */ /* 0x000fce0007ffe0ff */
.L_x_472:
[----:B------:R-:W-:-:S09]  /*8970*/  UISETP.NE.AND UP0, UPT, UR14, URZ, UPT ;  /* 0x000000ff0e00728c */ /* 0x000fd2000bf05270 */
[----:B------:R-:W-:Y:S05]  /*8980*/  BRA.U !UP0, `(.L_x_471) ;  /* 0x0000000108647547 */ /* 0x000fea000b800000 */
[----:B------:R-:W-:-:S13]  /*8990*/  FSETP.NEU.AND P0, PT, R26, RZ, PT ;  /* 0x000000ff1a00720b */ /* 0x000fda0003f0d000 */
        /* <DEDUP_REMOVED lines=17> */
.L_x_485:
[----:B------:R-:W-:Y:S05]  /*8ab0*/  BSYNC.RECONVERGENT B4 ;  /* 0x0000000000047941 */ /* 0x000fea0003800200 */
.L_x_484:
[----:B------:R0:W-:Y:S01]  /*8ac0*/  STG.E desc[UR12][R2.64], R8 ;  /* 0x0000000802007986 */ /* 0x0001e2000c10190c */
[----:B------:R-:W-:Y:S05]  /*8ad0*/  BRA `(.L_x_471) ;  /* 0x0000000000107947 */ /* 0x000fea0003800000 */
.L_x_483:
[----:B0123--:R-:W0:Y:S01]  /*8ae0*/  LDC.64 R4, c[0x0][0x3a8] ;  /* 0x0000ea00ff047b82 */ /* 0x00fe220000000a00 */
[----:B------:R-:W-:-:S05]  /*8af0*/  IADD3 R3, PT, PT, R6, R3, RZ ;  /* 0x0000000306037210 */ /* 0x000fca0007ffe0ff */
[----:B0-----:R-:W-:-:S05]  /*8b00*/  IMAD.WIDE R4, R3, 0x4, R4 ;  /* 0x0000000403047825 */ /* 0x001fca00078e0204 */
[----:B------:R0:W-:Y:S02]  /*8b10*/  STG.E desc[UR12][R4.64], RZ ;  /* 0x000000ff04007986 */ /* 0x0001e4000c10190c */
.L_x_471:
[----:B01----:R-:W-:Y:S05]  /*8b20*/  BSYNC.RECONVERGENT B3 ;  /* 0x0000000000037941 */ /* 0x003fea0003800200 */
.L_x_449:
[----:B------:R-:W5:Y:S01]  /*8b30*/  LDCU UR15, c[0x0][0x3b8] ;  /* 0x00007700ff0f77ac */ /* 0x000f620008000800 */
[----:B------:R-:W-:-:S04]  /*8b40*/  IADD3 R7, PT, PT, R7, UR4, RZ ;  /* 0x0000000407077c10 */ /* 0x000fc8000fffe0ff */
[----:B-----5:R-:W-:-:S13]  /*8b50*/  ISETP.GE.AND P0, PT, R7, UR15, PT ;  /* 0x0000000f07007c0c */ /* 0x020fda000bf06270 */
[----:B------:R-:W-:Y:S05]  /*8b60*/  @!P0 BRA `(.L_x_486) ;  /* 0xffffffd400688947 */ /* 0x000fea000383ffff */
[----:B01----:R-:W-:Y:S05]  /*8b70*/  BSYNC.RECONVERGENT B2 ;  /* 0x0000000000027941 */ /* 0x003fea0003800200 */
.L_x_367:
[----:B------:R-:W-:Y:S05]  /*8b80*/  EXIT ;  /* 0x000000000000794d */ /* 0x000fea0003800000 */
        .weak           $__internal_1_$__cuda_sm20_sqrt_rn_f32_slowpath
        .type           $__internal_1_$__cuda_sm20_sqrt_rn_f32_slowpath,@function
        .size           $__internal_1_$__cuda_sm20_sqrt_rn_f32_slowpath,($__internal_2_$__cuda_sm3x_div_rn_noftz_f32_slowpath - $__internal_1_$__cuda_sm20_sqrt_rn_f32_slowpath)
$__internal_1_$__cuda_sm20_sqrt_rn_f32_slowpath:
[----:B------:R-:W-:-:S13]  /*8b90*/  LOP3.LUT P0, RZ, R9, 0x7fffffff, RZ, 0xc0, !PT ;  /* 0x7fffffff09ff7812 */ /* 0x000fda000780c0ff */
[----:B------:R-:W-:Y:S01]  /*8ba0*/  @!P0 MOV R13, R9 ;  /* 0x00000009000d8202 */ /* 0x000fe20000000f00 */
[----:B------:R-:W-:Y:S06]  /*8bb0*/  @!P0 BRA `(.L_x_487) ;  /* 0x0000000000408947 */ /* 0x000fec0003800000 */
[----:B------:R-:W-:-:S13]  /*8bc0*/  FSETP.GEU.FTZ.AND P0, PT, R9, RZ, PT ;  /* 0x000000ff0900720b */ /* 0x000fda0003f1e000 */
[----:B------:R-:W-:Y:S01]  /*8bd0*/  @!P0 MOV R13, 0x7fffffff ;  /* 0x7fffffff000d8802 */ /* 0x000fe20000000f00 */
[----:B------:R-:W-:Y:S06]  /*8be0*/  @!P0 BRA `(.L_x_487) ;  /* 0x0000000000348947 */ /* 0x000fec0003800000 */
[----:B------:R-:W-:-:S13]  /*8bf0*/  FSETP.GTU.FTZ.AND P0, PT, |R9|, +INF , PT ;  /* 0x7f8000000900780b */ /* 0x000fda0003f1c200 */
[----:B------:R-:W-:Y:S01]  /*8c00*/  @P0 FADD.FTZ R13, R9, 1 ;  /* 0x3f800000090d0421 */ /* 0x000fe20000010000 */
[----:B------:R-:W-:Y:S06]  /*8c10*/  @P0 BRA `(.L_x_487) ;  /* 0x0000000000280947 */ /* 0x000fec0003800000 */
[----:B------:R-:W-:-:S13]  /*8c20*/  FSETP.NEU.FTZ.AND P0, PT, |R9|, +INF , PT ;  /* 0x7f8000000900780b */ /* 0x000fda0003f1d200 */
[----:B------:R-:W-:Y:S01]  /*8c30*/  @P0 FFMA R14, R9, 1.84467440737095516160e+19, RZ ;  /* 0x5f800000090e0823 */ /* 0x000fe200000000ff */
[----:B------:R-:W-:-:S03]  /*8c40*/  @!P0 MOV R13, R9 ;  /* 0x00000009000d8202 */ /* 0x000fc60000000f00 */
[----:B------:R-:W0:Y:S02]  /*8c50*/  @P0 MUFU.RSQ R12, R14 ;  /* 0x0000000e000c0308 */ /* 0x000e240000001400 */
[----:B0-----:R-:W-:Y:S01]  /*8c60*/  @P0 FMUL.FTZ R11, R14, R12 ;  /* 0x0000000c0e0b0220 */ /* 0x001fe20000410000 */
[----:B------:R-:W-:-:S03]  /*8c70*/  @P0 FMUL.FTZ R12, R12, 0.5 ;  /* 0x3f0000000c0c0820 */ /* 0x000fc60000410000 */
[----:B------:R-:W-:-:S04]  /*8c80*/  @P0 FADD.FTZ R10, -R11, -RZ ;  /* 0x800000ff0b0a0221 */ /* 0x000fc80000010100 */
[----:B------:R-:W-:-:S04]  /*8c90*/  @P0 FFMA R10, R11, R10, R14 ;  /* 0x0000000a0b0a0223 */ /* 0x000fc8000000000e */
[----:B------:R-:W-:-:S04]  /*8ca0*/  @P0 FFMA R10, R10, R12, R11 ;  /* 0x0000000c0a0a0223 */ /* 0x000fc8000000000b */
[----:B------:R-:W-:-:S07]  /*8cb0*/  @P0 FMUL.FTZ R13, R10, 2.3283064365386962891e-10 ;  /* 0x2f8000000a0d0820 */ /* 0x000fce0000410000 */
.L_x_487:
[----:B------:R-:W-:-:S04]  /*8cc0*/  HFMA2 R9, -RZ, RZ, 0, 0 ;  /* 0x00000000ff097431 */ /* 0x000fc800000001ff */
[----:B------:R-:W-:Y:S05]  /*8cd0*/  RET.REL.NODEC R8 `(_Z23computeResponsibilitiesPKfS0_S0_S0_S0_Pfiii) ;  /* 0xffffff7008c87950 */ /* 0x000fea0003c3ffff */
        .weak           $__internal_2_$__cuda_sm3x_div_rn_noftz_f32_slowpath
        .type           $__internal_2_$__cuda_sm3x_div_rn_noftz_f32_slowpath,@function
        .size           $__internal_2_$__cuda_sm3x_div_rn_noftz_f32_slowpath,(.L_x_502 - $__internal_2_$__cuda_sm3x_div_rn_noftz_f32_slowpath)
$__internal_2_$__cuda_sm3x_div_rn_noftz_f32_slowpath:
[----:B------:R-:W-:Y:S01]  /*8ce0*/  SHF.R.U32.HI R11, RZ, 0x17, R8 ;  /* 0x00000017ff0b7819 */ /* 0x000fe20000011608 */
[----:B------:R-:W-:Y:S01]  /*8cf0*/  BSSY.RECONVERGENT B0, `(.L_x_488) ;  /* 0x0000063000007945 */ /* 0x000fe20003800200 */
[----:B------:R-:W-:Y:S02]  /*8d00*/  SHF.R.U32.HI R14, RZ, 0x17, R9 ;  /* 0x00000017ff0e7819 */ /* 0x000fe40000011609 */
[----:B------:R-:W-:Y:S02]  /*8d10*/  LOP3.LUT R11, R11, 0xff, RZ, 0xc0, !PT ;  /* 0x000000ff0b0b7812 */ /* 0x000fe400078ec0ff */
[----:B------:R-:W-:Y:S02]  /*8d20*/  LOP3.LUT R14, R14, 0xff, RZ, 0xc0, !PT ;  /* 0x000000ff0e0e7812 */ /* 0x000fe400078ec0ff */
[----:B------:R-:W-:Y:S02]  /*8d30*/  IADD3 R13, PT, PT, R11, -0x1, RZ ;  /* 0xffffffff0b0d7810 */ /* 0x000fe40007ffe0ff */
[----:B------:R-:W-:-:S02]  /*8d40*/  IADD3 R15, PT, PT, R14, -0x1, RZ ;  /* 0xffffffff0e0f7810 */ /* 0x000fc40007ffe0ff */
[----:B------:R-:W-:-:S04]  /*8d50*/  ISETP.GT.U32.AND P0, PT, R13, 0xfd, PT ;  /* 0x000000fd0d00780c */ /* 0x000fc80003f04070 */
        /* <DEDUP_REMOVED lines=26> */
.L_x_489:
[----:B------:R-:W-:Y:S01]  /*8f00*/  LEA R15, R11, 0xc0800000, 0x17 ;  /* 0xc08000000b0f7811 */ /* 0x000fe200078eb8ff */
[----:B------:R-:W-:Y:S01]  /*8f10*/  BSSY.RECONVERGENT B1, `(.L_x_494) ;  /* 0x0000036000017945 */ /* 0x000fe20003800200 */
[----:B------:R-:W-:Y:S02]  /*8f20*/  IADD3 R14, PT, PT, R14, -0x7f, RZ ;  /* 0xffffff810e0e7810 */ /* 0x000fe40007ffe0ff */
[----:B------:R-:W-:Y:S02]  /*8f30*/  IADD3 R15, PT, PT, -R15, R8, RZ ;  /* 0x000000080f0f7210 */ /* 0x000fe40007ffe1ff */
[C---:B------:R-:W-:Y:S01]  /*8f40*/  IADD3 R11, PT, PT, R14.reuse, 0x7f, -R11 ;  /* 0x0000007f0e0b7810 */ /* 0x040fe20007ffe80b */
[----:B------:R-:W-:Y:S01]  /*8f50*/  IMAD R8, R14, -0x800000, R9 ;  /* 0xff8000000e087824 */ /* 0x000fe200078e0209 */
[----:B------:R-:W0:Y:S01]  /*8f60*/  MUFU.RCP R30, R15 ;  /* 0x0000000f001e7308 */ /* 0x000e220000001000 */
[----:B------:R-:W-:Y:S01]  /*8f70*/  FADD.FTZ R13, -R15, -RZ ;  /* 0x800000ff0f0d7221 */ /* 0x000fe20000010100 */
[----:B------:R-:W-:-:S03]  /*8f80*/  IADD3 R10, PT, PT, R11, R10, RZ ;  /* 0x0000000a0b0a7210 */ /* 0x000fc60007ffe0ff */
[----:B0-----:R-:W-:-:S04]  /*8f90*/  FFMA R9, R30, R13, 1 ;  /* 0x3f8000001e097423 */ /* 0x001fc8000000000d */
[----:B------:R-:W-:-:S04]  /*8fa0*/  FFMA R9, R30, R9, R30 ;  /* 0x000000091e097223 */ /* 0x000fc8000000001e */
[----:B------:R-:W-:-:S04]  /*8fb0*/  FFMA R14, R8, R9, RZ ;  /* 0x00000009080e7223 */ /* 0x000fc800000000ff */
[----:B------:R-:W-:-:S04]  /*8fc0*/  FFMA R11, R13, R14, R8 ;  /* 0x0000000e0d0b7223 */ /* 0x000fc80000000008 */
[----:B------:R-:W-:-:S04]  /*8fd0*/  FFMA R14, R9, R11, R14 ;  /* 0x0000000b090e7223 */ /* 0x000fc8000000000e */
[----:B------:R-:W-:-:S04]  /*8fe0*/  FFMA R13, R13, R14, R8 ;  /* 0x0000000e0d0d7223 */ /* 0x000fc80000000008 */
        /* <DEDUP_REMOVED lines=14> */
[CCC-:B------:R-:W-:Y:S01]  /*90d0*/  FFMA.RP R10, R9.reuse, R13.reuse, R14.reuse ;  /* 0x0000000d090a7223 */ /* 0x1c0fe2000000800e */
[CCC-:B------:R-:W-:Y:S01]  /*90e0*/  FFMA.RM R15, R9.reuse, R13.reuse, R14.reuse ;  /* 0x0000000d090f7223 */ /* 0x1c0fe2000000400e */
[----:B------:R-:W-:Y:S01]  /*90f0*/  FFMA.RZ R9, R9, R13, R14 ;  /* 0x0000000d09097223 */ /* 0x000fe2000000c00e */
[C---:B------:R-:W-:Y:S02]  /*9100*/  ISETP.NE.AND P3, PT, R8.reuse, RZ, PT ;  /* 0x000000ff0800720c */ /* 0x040fe40003f65270 */
[----:B------:R-:W-:Y:S02]  /*9110*/  ISETP.NE.AND P1, PT, R8, RZ, PT ;  /* 0x000000ff0800720c */ /* 0x000fe40003f25270 */
[----:B------:R-:W-:Y:S02]  /*9120*/  LOP3.LUT R9, R9, 0x7fffff, RZ, 0xc0, !PT ;  /* 0x007fffff09097812 */ /* 0x000fe400078ec0ff */
[----:B------:R-:W-:Y:S02]  /*9130*/  FSETP.NEU.FTZ.AND P0, PT, R10, R15, PT ;  /* 0x0000000f0a00720b */ /* 0x000fe40003f1d000 */
[----:B------:R-:W-:-:S02]  /*9140*/  IADD3 R10, PT, PT, R8, 0x20, RZ ;  /* 0x00000020080a7810 */ /* 0x000fc40007ffe0ff */
[----:B------:R-:W-:Y:S02]  /*9150*/  LOP3.LUT R9, R9, 0x800000, RZ, 0xfc, !PT ;  /* 0x0080000009097812 */ /* 0x000fe400078efcff */
[----:B------:R-:W-:Y:S02]  /*9160*/  IADD3 R8, PT, PT, -R8, RZ, RZ ;  /* 0x000000ff08087210 */ /* 0x000fe40007ffe1ff */
[----:B------:R-:W-:Y:S02]  /*9170*/  SHF.L.U32 R10, R9, R10, RZ ;  /* 0x0000000a090a7219 */ /* 0x000fe400000006ff */
        /* <DEDUP_REMOVED lines=11> */
.L_x_496:
[----:B------:R-:W-:-:S04]  /*9230*/  LOP3.LUT R11, R11, 0x80000000, RZ, 0xc0, !PT ;  /* 0x800000000b0b7812 */ /* 0x000fc800078ec0ff */
[----:B------:R-:W-:Y:S01]  /*9240*/  LOP3.LUT R11, R11, 0x7f800000, RZ, 0xfc, !PT ;  /* 0x7f8000000b0b7812 */ /* 0x000fe200078efcff */
[----:B------:R-:W-:Y:S06]  /*9250*/  BRA `(.L_x_497) ;  /* 0x0000000000047947 */ /* 0x000fec0003800000 */
.L_x_495:
[----:B------:R-:W-:-:S07]  /*9260*/  LEA R11, R10, R11, 0x17 ;  /* 0x0000000b0a0b7211 */ /* 0x000fce00078eb8ff */
.L_x_497:
[----:B------:R-:W-:Y:S05]  /*9270*/  BSYNC.RECONVERGENT B1 ;  /* 0x0000000000017941 */ /* 0x000fea0003800200 */
.L_x_494:
[----:B------:R-:W-:Y:S01]  /*9280*/  MOV R8, R11 ;  /* 0x0000000b00087202 */ /* 0x000fe20000000f00 */
[----:B------:R-:W-:Y:S06]  /*9290*/  BRA `(.L_x_498) ;  /* 0x0000000000207947 */ /* 0x000fec0003800000 */
.L_x_493:
[----:B------:R-:W-:-:S04]  /*92a0*/  LOP3.LUT R8, R8, 0x80000000, R9, 0x48, !PT ;  /* 0x8000000008087812 */ /* 0x000fc800078e4809 */
[----:B------:R-:W-:Y:S01]  /*92b0*/  LOP3.LUT R8, R8, 0x7f800000, RZ, 0xfc, !PT ;  /* 0x7f80000008087812 */ /* 0x000fe200078efcff */
[----:B------:R-:W-:Y:S06]  /*92c0*/  BRA `(.L_x_498) ;  /* 0x0000000000147947 */ /* 0x000fec0003800000 */
.L_x_492:
[----:B------:R-:W-:Y:S01]  /*92d0*/  LOP3.LUT R8, R8, 0x80000000, R9, 0x48, !PT ;  /* 0x8000000008087812 */ /* 0x000fe200078e4809 */
[----:B------:R-:W-:Y:S06]  /*92e0*/  BRA `(.L_x_498) ;  /* 0x00000000000c7947 */ /* 0x000fec0003800000 */
.L_x_491:
[----:B------:R-:W0:Y:S01]  /*92f0*/  MUFU.RSQ R8, -QNAN ;  /* 0xffc0000000087908 */ /* 0x000e220000001400 */
[----:B------:R-:W-:Y:S05]  /*9300*/  BRA `(.L_x_498) ;  /* 0x0000000000047947 */ /* 0x000fea0003800000 */
.L_x_490:
[----:B------:R-:W-:-:S07]  /*9310*/  FADD.FTZ R8, R9, R8 ;  /* 0x0000000809087221 */ /* 0x000fce0000010000 */
.L_x_498:
[----:B------:R-:W-:Y:S05]  /*9320*/  BSYNC.RECONVERGENT B0 ;  /* 0x0000000000007941 */ /* 0x000fea0003800200 */
.L_x_488:
[----:B------:R-:W-:-:S04]  /*9330*/  HFMA2 R13, -RZ, RZ, 0, 0 ;  /* 0x00000000ff0d7431 */ /* 0x000fc800000001ff */
[----:B0-----:R-:W-:Y:S05]  /*9340*/  RET.REL.NODEC R12 `(_Z23computeResponsibilitiesPKfS0_S0_S0_S0_Pfiii) ;  /* 0xffffff6c0c2c7950 */ /* 0x001fea0003c3ffff */
.L_x_499:
        /* <DEDUP_REMOVED lines=11> */
.L_x_502:


//--------------------- .nv.shared.reserved.0     --------------------------
	.section	.nv.shared.reserved.0,"aw",@nobits
	.weak		__nv_reservedSMEM_offset_0_alias
	.size		__nv_reservedSMEM_offset_0_alias, 0, 64
	.other		__nv_reservedSMEM_offset_0_alias,@"STO_CUDA_RESERVED_SHARED STV_DEFAULT"
__nv_reservedSMEM_offset_0_alias:
	.zero		0
	.zero		64


//--------------------- .nv.constant0._Z5mStepPKfS0_PfS1_S1_iii --------------------------
	.section	.nv.constant0._Z5mStepPKfS0_PfS1_S1_iii,"a",@progbits
	.sectionflags	@""
	.align	4
.nv.constant0._Z5mStepPKfS0_PfS1_S1_iii:
	.zero		948


//--------------------- .nv.constant0._Z23computeResponsibilitiesPKfS0_S0_S0_S0_Pfiii --------------------------
	.section	.nv.constant0._Z23computeResponsibilitiesPKfS0_S0_S0_S0_Pfiii,"a",@progbits
	.sectionflags	@""
	.align	4
.nv.constant0._Z23computeResponsibilitiesPKfS0_S0_S0_S0_Pfiii:
	.zero		956


//--------------------- SYMBOLS --------------------------

	.type		.nv.reservedSmem.offset0,@object
	.size		.nv.reservedSmem.offset0,0x4
